// auto-generated by cutlass_sweep.gemm — config: {"arch": "sm_100", "cluster_m": 1, "cluster_n": 1, "dtype": "int8", "dtype_b": "int8", "layout": "tn", "stages": 0, "tile_k": 32, "tile_m": 128, "tile_n": 256}
#include "cutlass/cutlass.h"
#include "cutlass/gemm/collective/collective_builder.hpp"
#include "cutlass/gemm/device/gemm_universal_adapter.h"
#include "cutlass/gemm/kernel/gemm_universal.hpp"
#include "cutlass/epilogue/collective/collective_builder.hpp"

using ElemA = int8_t;
using ElemB = int8_t;
using ElemCD = int8_t;
using Acc  = int32_t;
using TileShape    = cute::Shape<cute::_128, cute::_256, cute::_32>;
using ClusterShape = cute::Shape<cute::_1, cute::_1, cute::_1>;

using CollectiveEpilogue = typename cutlass::epilogue::collective::CollectiveBuilder<
    cutlass::arch::Sm100, cutlass::arch::OpClassTensorOp,
    TileShape, ClusterShape,
    cutlass::epilogue::collective::EpilogueTileAuto,
    Acc, Acc,
    ElemCD, cutlass::layout::RowMajor, 128 / cutlass::sizeof_bits<ElemCD>::value,
    ElemCD, cutlass::layout::RowMajor, 128 / cutlass::sizeof_bits<ElemCD>::value,
    cutlass::epilogue::collective::EpilogueScheduleAuto
  >::CollectiveOp;

using CollectiveMainloop = typename cutlass::gemm::collective::CollectiveBuilder<
    cutlass::arch::Sm100, cutlass::arch::OpClassTensorOp,
    ElemA, cutlass::layout::ColumnMajor, 128 / cutlass::sizeof_bits<ElemA>::value,
    ElemB, cutlass::layout::RowMajor, 128 / cutlass::sizeof_bits<ElemB>::value,
    Acc,
    TileShape, ClusterShape,
    cutlass::gemm::collective::StageCountAutoCarveout<static_cast<int>(sizeof(typename CollectiveEpilogue::SharedStorage))>,
    cutlass::gemm::collective::KernelScheduleAuto
  >::CollectiveOp;

using GemmKernel = cutlass::gemm::kernel::GemmUniversal<
    cute::Shape<int,int,int,int>,
    CollectiveMainloop,
    CollectiveEpilogue
>;
using Gemm = cutlass::gemm::device::GemmUniversalAdapter<GemmKernel>;

// Force the device kernel symbol into the cubin without needing a host main.
auto* _anchor = &cutlass::device_kernel<GemmKernel>;


// ===== COMPILED SASS (sm_100a) =====

	.target	sm_100a

	.elftype	@"ET_EXEC"


//--------------------- .note.nv.tkinfo           --------------------------
	.section	.note.nv.tkinfo,"",@"SHT_NOTE"
	.sectionflags	@"SHF_NOTE_NV_TKINFO"
	.tkinfo
        /*0018*/ 	.word	0x00000002
        /*0030*/ 	.string	""
        /*0030*/ 	.string	"ptxas"
        /*0030*/ 	.string	"Cuda compilation tools, release 13.0, V13.0.88"
        /*0030*/ 	.string	"Build cuda_13.0.r13.0/compiler.36424714_0"
        /*0030*/ 	.string	"-arch sm_100a -m 64 "



//--------------------- .note.nv.cuinfo           --------------------------
	.section	.note.nv.cuinfo,"",@"SHT_NOTE"
	.sectionflags	@"SHF_NOTE_NV_CUINFO"
        /*0018*/ 	.short	0x0002
        /*001a*/ 	.short	0x0064
        /*001c*/ 	.short	0x0082
	.zero		2


//--------------------- .nv.info                  --------------------------
	.section	.nv.info,"",@"SHT_CUDA_INFO"
	.align	4


	//----- nvinfo : EIATTR_REGCOUNT
	.align		4
        /*0000*/ 	.byte	0x04, 0x2f
        /*0002*/ 	.short	(.L_20 - .L_19)
	.align		4
.L_19:
        /*0004*/ 	.word	index@(_ZN7cutlass13device_kernelINS_4gemm6kernel13GemmUniversalIN4cute5tupleIJiiiiEEENS1_10collective13CollectiveMmaINS1_35MainloopSm100TmaUmmaWarpSpecializedILi14ELi2ELi2ENS5_IJNS4_1CILi1EEESB_SB_EEEEENS5_IJNSA_ILi128EEENSA_ILi256EEENSA_ILi32EEEEEEaNS5_IJSB_llEEEaSI_NS4_8TiledMMAINS4_8MMA_AtomIJNS4_15SM100_MMA_S8_SSIaaiLi128ELi256ELNS4_4UMMA5MajorE1ELSN_1ELNSM_8SaturateE0EEEEEENS4_6LayoutISC_NS5_IJNSA_ILi0EEESS_SS_EEEEENS5_IJNS4_10UnderscoreESV_SV_EEEEENS4_13SM90_TMA_LOADENS4_14ComposedLayoutINS4_7SwizzleILi3ELi4ELi3EEENS4_18smem_ptr_flag_bitsILi8EEENSR_INS5_IJSE_NSA_ILi8EEEEEENS5_IJSB_SE_EEEEEEEvNS4_8identityESY_S18_vS19_EENS_8epilogue10collective18CollectiveEpilogueINS1B_23Sm100TmaWarpSpecializedILi4ELi2ELi64ELb0ELb0EEEJSH_NS5_IJNSR_ISE_SB_EENSR_INSA_ILi64EEESB_EEEEEaNS5_IJlSB_lEEEaS1K_NS1B_6fusion15FusionCallbacksIS1F_NS1L_17LinearCombinationIaiaiLNS_15FloatRoundStyleE2EEESH_S1J_JEEENS4_5SM1004TMEM4LOAD26SM100_TMEM_LOAD_32dp32b64xESY_NSZ_INS10_ILi2ELi4ELi3EEES13_NSR_INS5_IJS14_S1H_EEENS5_IJS1H_SB_EEEEEEENS4_39AutoVectorizingCopyWithAssumedAlignmentILi128EEENS4_14SM90_TMA_STOREES1Z_S21_S21_EEEvvEEEEvNT_6ParamsE)
        /*0008*/ 	.word	0x000000af


	//----- nvinfo : EIATTR_FRAME_SIZE
	.align		4
.L_20:
        /*000c*/ 	.byte	0x04, 0x11
        /*000e*/ 	.short	(.L_22 - .L_21)
	.align		4
.L_21:
        /*0010*/ 	.word	index@($__internal_2_$__cuda_sm10x_tcgen05_guardrail_trap_unallocated_columns_being_dealloced)
        /*0014*/ 	.word	0x00000000


	//----- nvinfo : EIATTR_FRAME_SIZE
	.align		4
.L_22:
        /*0018*/ 	.byte	0x04, 0x11
        /*001a*/ 	.short	(.L_24 - .L_23)
	.align		4
.L_23:
        /*001c*/ 	.word	index@($__internal_1_$__cuda_sm10x_tcgen05_guardrail_trap_phase_invalid_during_alloc)
        /*0020*/ 	.word	0x00000000


	//----- nvinfo : EIATTR_FRAME_SIZE
	.align		4
.L_24:
        /*0024*/ 	.byte	0x04, 0x11
        /*0026*/ 	.short	(.L_26 - .L_25)
	.align		4
.L_25:
        /*0028*/ 	.word	index@($__internal_0_$__cuda_sm10x_tcgen05_guardrail_trap_col_being_dealloced_not_returned_by_alloc)
        /*002c*/ 	.word	0x00000000


	//----- nvinfo : EIATTR_FRAME_SIZE
	.align		4
.L_26:
        /*0030*/ 	.byte	0x04, 0x11
        /*0032*/ 	.short	(.L_28 - .L_27)
	.align		4
.L_27:
        /*0034*/ 	.word	index@(_ZN7cutlass13device_kernelINS_4gemm6kernel13GemmUniversalIN4cute5tupleIJiiiiEEENS1_10collective13CollectiveMmaINS1_35MainloopSm100TmaUmmaWarpSpecializedILi14ELi2ELi2ENS5_IJNS4_1CILi1EEESB_SB_EEEEENS5_IJNSA_ILi128EEENSA_ILi256EEENSA_ILi32EEEEEEaNS5_IJSB_llEEEaSI_NS4_8TiledMMAINS4_8MMA_AtomIJNS4_15SM100_MMA_S8_SSIaaiLi128ELi256ELNS4_4UMMA5MajorE1ELSN_1ELNSM_8SaturateE0EEEEEENS4_6LayoutISC_NS5_IJNSA_ILi0EEESS_SS_EEEEENS5_IJNS4_10UnderscoreESV_SV_EEEEENS4_13SM90_TMA_LOADENS4_14ComposedLayoutINS4_7SwizzleILi3ELi4ELi3EEENS4_18smem_ptr_flag_bitsILi8EEENSR_INS5_IJSE_NSA_ILi8EEEEEENS5_IJSB_SE_EEEEEEEvNS4_8identityESY_S18_vS19_EENS_8epilogue10collective18CollectiveEpilogueINS1B_23Sm100TmaWarpSpecializedILi4ELi2ELi64ELb0ELb0EEEJSH_NS5_IJNSR_ISE_SB_EENSR_INSA_ILi64EEESB_EEEEEaNS5_IJlSB_lEEEaS1K_NS1B_6fusion15FusionCallbacksIS1F_NS1L_17LinearCombinationIaiaiLNS_15FloatRoundStyleE2EEESH_S1J_JEEENS4_5SM1004TMEM4LOAD26SM100_TMEM_LOAD_32dp32b64xESY_NSZ_INS10_ILi2ELi4ELi3EEES13_NSR_INS5_IJS14_S1H_EEENS5_IJS1H_SB_EEEEEEENS4_39AutoVectorizingCopyWithAssumedAlignmentILi128EEENS4_14SM90_TMA_STOREES1Z_S21_S21_EEEvvEEEEvNT_6ParamsE)
        /*0038*/ 	.word	0x00000000


	//----- nvinfo : EIATTR_MIN_STACK_SIZE
	.align		4
.L_28:
        /*003c*/ 	.byte	0x04, 0x12
        /*003e*/ 	.short	(.L_30 - .L_29)
	.align		4
.L_29:
        /*0040*/ 	.word	index@(_ZN7cutlass13device_kernelINS_4gemm6kernel13GemmUniversalIN4cute5tupleIJiiiiEEENS1_10collective13CollectiveMmaINS1_35MainloopSm100TmaUmmaWarpSpecializedILi14ELi2ELi2ENS5_IJNS4_1CILi1EEESB_SB_EEEEENS5_IJNSA_ILi128EEENSA_ILi256EEENSA_ILi32EEEEEEaNS5_IJSB_llEEEaSI_NS4_8TiledMMAINS4_8MMA_AtomIJNS4_15SM100_MMA_S8_SSIaaiLi128ELi256ELNS4_4UMMA5MajorE1ELSN_1ELNSM_8SaturateE0EEEEEENS4_6LayoutISC_NS5_IJNSA_ILi0EEESS_SS_EEEEENS5_IJNS4_10UnderscoreESV_SV_EEEEENS4_13SM90_TMA_LOADENS4_14ComposedLayoutINS4_7SwizzleILi3ELi4ELi3EEENS4_18smem_ptr_flag_bitsILi8EEENSR_INS5_IJSE_NSA_ILi8EEEEEENS5_IJSB_SE_EEEEEEEvNS4_8identityESY_S18_vS19_EENS_8epilogue10collective18CollectiveEpilogueINS1B_23Sm100TmaWarpSpecializedILi4ELi2ELi64ELb0ELb0EEEJSH_NS5_IJNSR_ISE_SB_EENSR_INSA_ILi64EEESB_EEEEEaNS5_IJlSB_lEEEaS1K_NS1B_6fusion15FusionCallbacksIS1F_NS1L_17LinearCombinationIaiaiLNS_15FloatRoundStyleE2EEESH_S1J_JEEENS4_5SM1004TMEM4LOAD26SM100_TMEM_LOAD_32dp32b64xESY_NSZ_INS10_ILi2ELi4ELi3EEES13_NSR_INS5_IJS14_S1H_EEENS5_IJS1H_SB_EEEEEEENS4_39AutoVectorizingCopyWithAssumedAlignmentILi128EEENS4_14SM90_TMA_STOREES1Z_S21_S21_EEEvvEEEEvNT_6ParamsE)
        /*0044*/ 	.word	0x00000000
.L_30:


//--------------------- .nv.compat                --------------------------
	.section	.nv.compat,"",@"SHT_CUDA_COMPAT_INFO"
	.align	4
        /*0000*/ 	.byte	0x02, 0x09, 0x01, 0x00, 0x02, 0x02, 0x03, 0x00, 0x02, 0x05, 0x06, 0x00, 0x03, 0x07, 0x01, 0x01
        /*0010*/ 	.byte	0x02, 0x03, 0x01, 0x00, 0x02, 0x06, 0x01, 0x00, 0x04, 0x0b, 0x08, 0x00, 0x01, 0x00, 0x00, 0x00
        /*0020*/ 	.byte	0x00, 0x00, 0x00, 0x00


//--------------------- .nv.info._ZN7cutlass13device_kernelINS_4gemm6kernel13GemmUniversalIN4cute5tupleIJiiiiEEENS1_10collective13CollectiveMmaINS1_35MainloopSm100TmaUmmaWarpSpecializedILi14ELi2ELi2ENS5_IJNS4_1CILi1EEESB_SB_EEEEENS5_IJNSA_ILi128EEENSA_ILi256EEENSA_ILi32EEEEEEaNS5_IJSB_llEEEaSI_NS4_8TiledMMAINS4_8MMA_AtomIJNS4_15SM100_MMA_S8_SSIaaiLi128ELi256ELNS4_4UMMA5MajorE1ELSN_1ELNSM_8SaturateE0EEEEEENS4_6LayoutISC_NS5_IJNSA_ILi0EEESS_SS_EEEEENS5_IJNS4_10UnderscoreESV_SV_EEEEENS4_13SM90_TMA_LOADENS4_14ComposedLayoutINS4_7SwizzleILi3ELi4ELi3EEENS4_18smem_ptr_flag_bitsILi8EEENSR_INS5_IJSE_NSA_ILi8EEEEEENS5_IJSB_SE_EEEEEEEvNS4_8identityESY_S18_vS19_EENS_8epilogue10collective18CollectiveEpilogueINS1B_23Sm100TmaWarpSpecializedILi4ELi2ELi64ELb0ELb0EEEJSH_NS5_IJNSR_ISE_SB_EENSR_INSA_ILi64EEESB_EEEEEaNS5_IJlSB_lEEEaS1K_NS1B_6fusion15FusionCallbacksIS1F_NS1L_17LinearCombinationIaiaiLNS_15FloatRoundStyleE2EEESH_S1J_JEEENS4_5SM1004TMEM4LOAD26SM100_TMEM_LOAD_32dp32b64xESY_NSZ_INS10_ILi2ELi4ELi3EEES13_NSR_INS5_IJS14_S1H_EEENS5_IJS1H_SB_EEEEEEENS4_39AutoVectorizingCopyWithAssumedAlignmentILi128EEENS4_14SM90_TMA_STOREES1Z_S21_S21_EEEvvEEEEvNT_6ParamsE --------------------------
	.section	.nv.info._ZN7cutlass13device_kernelINS_4gemm6kernel13GemmUniversalIN4cute5tupleIJiiiiEEENS1_10collective13CollectiveMmaINS1_35MainloopSm100TmaUmmaWarpSpecializedILi14ELi2ELi2ENS5_IJNS4_1CILi1EEESB_SB_EEEEENS5_IJNSA_ILi128EEENSA_ILi256EEENSA_ILi32EEEEEEaNS5_IJSB_llEEEaSI_NS4_8TiledMMAINS4_8MMA_AtomIJNS4_15SM100_MMA_S8_SSIaaiLi128ELi256ELNS4_4UMMA5MajorE1ELSN_1ELNSM_8SaturateE0EEEEEENS4_6LayoutISC_NS5_IJNSA_ILi0EEESS_SS_EEEEENS5_IJNS4_10UnderscoreESV_SV_EEEEENS4_13SM90_TMA_LOADENS4_14ComposedLayoutINS4_7SwizzleILi3ELi4ELi3EEENS4_18smem_ptr_flag_bitsILi8EEENSR_INS5_IJSE_NSA_ILi8EEEEEENS5_IJSB_SE_EEEEEEEvNS4_8identityESY_S18_vS19_EENS_8epilogue10collective18CollectiveEpilogueINS1B_23Sm100TmaWarpSpecializedILi4ELi2ELi64ELb0ELb0EEEJSH_NS5_IJNSR_ISE_SB_EENSR_INSA_ILi64EEESB_EEEEEaNS5_IJlSB_lEEEaS1K_NS1B_6fusion15FusionCallbacksIS1F_NS1L_17LinearCombinationIaiaiLNS_15FloatRoundStyleE2EEESH_S1J_JEEENS4_5SM1004TMEM4LOAD26SM100_TMEM_LOAD_32dp32b64xESY_NSZ_INS10_ILi2ELi4ELi3EEES13_NSR_INS5_IJS14_S1H_EEENS5_IJS1H_SB_EEEEEEENS4_39AutoVectorizingCopyWithAssumedAlignmentILi128EEENS4_14SM90_TMA_STOREES1Z_S21_S21_EEEvvEEEEvNT_6ParamsE,"",@"SHT_CUDA_INFO"
	.sectionflags	@""
	.align	4


	//----- nvinfo : EIATTR_CUDA_API_VERSION
	.align		4
        /*0000*/ 	.byte	0x04, 0x37
        /*0002*/ 	.short	(.L_32 - .L_31)
.L_31:
        /*0004*/ 	.word	0x00000082


	//----- nvinfo : EIATTR_KPARAM_INFO
	.align		4
.L_32:
        /*0008*/ 	.byte	0x04, 0x17
        /*000a*/ 	.short	(.L_34 - .L_33)
.L_33:
        /*000c*/ 	.word	0x00000000
        /*0010*/ 	.short	0x0000
        /*0012*/ 	.short	0x0000
        /*0014*/ 	.byte	0x00, 0xf0, 0x01, 0x20


	//----- nvinfo : EIATTR_AT_ENTRY_FRAGMENTS
	.align		4
.L_34:
        /*0018*/ 	.byte	0x04, 0x4f
        /*001a*/ 	.short	(.L_36 - .L_35)


	//   ....[0]....
.L_35:
        /*001c*/ 	.word	0x00000006


	//----- nvinfo : EIATTR_RESERVED_SMEM_USED
	.align		4
.L_36:
        /*0020*/ 	.byte	0x01, 0x41
	.zero		2


	//----- nvinfo : EIATTR_SPARSE_MMA_MASK
	.align		4
        /*0024*/ 	.byte	0x03, 0x50
        /*0026*/ 	.short	0x0000


	//----- nvinfo : EIATTR_TCGEN05_1CTA_USED
	.align		4
        /*0028*/ 	.byte	0x01, 0x51
	.zero		2


	//----- nvinfo : EIATTR_MAXREG_COUNT
	.align		4
        /*002c*/ 	.byte	0x03, 0x1b
        /*002e*/ 	.short	0x00ff


	//----- nvinfo : EIATTR_NUM_BARRIERS
	.align		4
        /*0030*/ 	.byte	0x02, 0x4c
        /*0032*/ 	.byte	0x07
	.zero		1


	//----- nvinfo : EIATTR_EXTERNS
	.align		4
        /*0034*/ 	.byte	0x04, 0x0f
        /*0036*/ 	.short	(.L_38 - .L_37)


	//   ....[0]....
	.align		4
.L_37:
        /*0038*/ 	.word	index@(__assertfail)


	//----- nvinfo : EIATTR_MERCURY_ISA_VERSION
	.align		4
.L_38:
        /*003c*/ 	.byte	0x03, 0x5f
        /*003e*/ 	.short	0x0101


	//----- nvinfo : EIATTR_INT_WARP_WIDE_INSTR_OFFSETS
	.align		4
        /*0040*/ 	.byte	0x04, 0x31
        /*0042*/ 	.short	(.L_40 - .L_39)


	//   ....[0]....
.L_39:
        /*0044*/ 	.word	0x00001fe0


	//   ....[1]....
        /*0048*/ 	.word	0x00003d60


	//   ....[2]....
        /*004c*/ 	.word	0x00003d80


	//   ....[3]....
        /*0050*/ 	.word	0x00003db0


	//   ....[4]....
        /*0054*/ 	.word	0x000046f0


	//   ....[5]....
        /*0058*/ 	.word	0x00004760


	//   ....[6]....
        /*005c*/ 	.word	0x00004840


	//   ....[7]....
        /*0060*/ 	.word	0x000048c0


	//   ....[8]....
        /*0064*/ 	.word	0x000049d0


	//   ....[9]....
        /*0068*/ 	.word	0x00004a60


	//   ....[10]....
        /*006c*/ 	.word	0x00004c40


	//   ....[11]....
        /*0070*/ 	.word	0x00004da0


	//----- nvinfo : EIATTR_COOP_GROUP_MASK_REGIDS
	.align		4
.L_40:
        /*0074*/ 	.byte	0x04, 0x29
        /*0076*/ 	.short	(.L_42 - .L_41)


	//   ....[0]....
.L_41:
        /*0078*/ 	.word	0xffffffff


	//   ....[1]....
        /*007c*/ 	.word	0xffffffff


	//   ....[2]....
        /*0080*/ 	.word	0xffffffff


	//   ....[3]....
        /*0084*/ 	.word	0xffffffff


	//   ....[4]....
        /*0088*/ 	.word	0xffffffff


	//   ....[5]....
        /*008c*/ 	.word	0xffffffff


	//   ....[6]....
        /*0090*/ 	.word	0xffffffff


	//   ....[7]....
        /*0094*/ 	.word	0xffffffff


	//   ....[8]....
        /*0098*/ 	.word	0xffffffff


	//   ....[9]....
        /*009c*/ 	.word	0xffffffff


	//   ....[10]....
        /*00a0*/ 	.word	0xffffffff


	//   ....[11]....
        /*00a4*/ 	.word	0xffffffff


	//   ....[12]....
        /*00a8*/ 	.word	0xffffffff


	//----- nvinfo : EIATTR_COOP_GROUP_INSTR_OFFSETS
	.align		4
.L_42:
        /*00ac*/ 	.byte	0x04, 0x28
        /*00ae*/ 	.short	(.L_44 - .L_43)


	//   ....[0]....
.L_43:
        /*00b0*/ 	.word	0x00000090


	//   ....[1]....
        /*00b4*/ 	.word	0x000004d0


	//   ....[2]....
        /*00b8*/ 	.word	0x000007b0


	//   ....[3]....
        /*00bc*/ 	.word	0x00000950


	//   ....[4]....
        /*00c0*/ 	.word	0x00000a50


	//   ....[5]....
        /*00c4*/ 	.word	0x00000bc0


	//   ....[6]....
        /*00c8*/ 	.word	0x00000d20


	//   ....[7]....
        /*00cc*/ 	.word	0x00001ec0


	//   ....[8]....
        /*00d0*/ 	.word	0x00003240


	//   ....[9]....
        /*00d4*/ 	.word	0x00003450


	//   ....[10]....
        /*00d8*/ 	.word	0x00003480


	//   ....[11]....
        /*00dc*/ 	.word	0x00003c40


	//   ....[12]....
        /*00e0*/ 	.word	0x00003e70


	//----- nvinfo : EIATTR_VRC_CTA_INIT_COUNT
	.align		4
.L_44:
        /*00e4*/ 	.byte	0x02, 0x4a
        /*00e6*/ 	.byte	0x80
	.zero		1


	//----- nvinfo : EIATTR_SYSCALL_OFFSETS
	.align		4
        /*00e8*/ 	.byte	0x04, 0x46
        /*00ea*/ 	.short	(.L_46 - .L_45)


	//   ....[0]....
.L_45:
        /*00ec*/ 	.word	0x00005820


	//   ....[1]....
        /*00f0*/ 	.word	0x00005960


	//   ....[2]....
        /*00f4*/ 	.word	0x000061c0


	//   ....[3]....
        /*00f8*/ 	.word	0x000077c0


	//   ....[4]....
        /*00fc*/ 	.word	0x00008d60


	//   ....[5]....
        /*0100*/ 	.word	0x0000a330


	//----- nvinfo : EIATTR_MBARRIER_INSTR_OFFSETS
	.align		4
.L_46:
        /*0104*/ 	.byte	0x04, 0x39
        /*0106*/ 	.short	(.L_48 - .L_47)


	//   ....[0]....
.L_47:
        /*0108*/ 	.word	0x000005d0
        /*010c*/ 	.word	0x000000ff
        /*0110*/ 	.word	0x00000000
        /*0114*/ 	.short	0x0100
        /*0116*/ 	.byte	0x05
	.zero		1


	//   ....[1]....
        /*0118*/ 	.word	0x000005e0
        /*011c*/ 	.word	0x000000ff
        /*0120*/ 	.word	0x00000070
        /*0124*/ 	.short	0x0100
        /*0126*/ 	.byte	0x05
	.zero		1


	//   ....[2]....
        /*0128*/ 	.word	0x000005f0
        /*012c*/ 	.word	0x000000ff
        /*0130*/ 	.word	0x00000008
        /*0134*/ 	.short	0x0100
        /*0136*/ 	.byte	0x05
	.zero		1


	//   ....[3]....
        /*0138*/ 	.word	0x00000600
        /*013c*/ 	.word	0x000000ff
        /*0140*/ 	.word	0x00000078
        /*0144*/ 	.short	0x0100
        /*0146*/ 	.byte	0x05
	.zero		1


	//   ....[4]....
        /*0148*/ 	.word	0x00000610
        /*014c*/ 	.word	0x000000ff
        /*0150*/ 	.word	0x00000010
        /*0154*/ 	.short	0x0100
        /*0156*/ 	.byte	0x05
	.zero		1


	//   ....[5]....
        /*0158*/ 	.word	0x00000620
        /*015c*/ 	.word	0x000000ff
        /*0160*/ 	.word	0x00000080
        /*0164*/ 	.short	0x0100
        /*0166*/ 	.byte	0x05
	.zero		1


	//   ....[6]....
        /*0168*/ 	.word	0x00000630
        /*016c*/ 	.word	0x000000ff
        /*0170*/ 	.word	0x00000018
        /*0174*/ 	.short	0x0100
        /*0176*/ 	.byte	0x05
	.zero		1


	//   ....[7]....
        /*0178*/ 	.word	0x00000640
        /*017c*/ 	.word	0x000000ff
        /*0180*/ 	.word	0x00000088
        /*0184*/ 	.short	0x0100
        /*0186*/ 	.byte	0x05
	.zero		1


	//   ....[8]....
        /*0188*/ 	.word	0x00000650
        /*018c*/ 	.word	0x000000ff
        /*0190*/ 	.word	0x00000020
        /*0194*/ 	.short	0x0100
        /*0196*/ 	.byte	0x05
	.zero		1


	//   ....[9]....
        /*0198*/ 	.word	0x00000660
        /*019c*/ 	.word	0x000000ff
        /*01a0*/ 	.word	0x00000090
        /*01a4*/ 	.short	0x0100
        /*01a6*/ 	.byte	0x05
	.zero		1


	//   ....[10]....
        /*01a8*/ 	.word	0x00000670
        /*01ac*/ 	.word	0x000000ff
        /*01b0*/ 	.word	0x00000028
        /*01b4*/ 	.short	0x0100
        /*01b6*/ 	.byte	0x05
	.zero		1


	//   ....[11]....
        /*01b8*/ 	.word	0x00000680
        /*01bc*/ 	.word	0x000000ff
        /*01c0*/ 	.word	0x00000098
        /*01c4*/ 	.short	0x0100
        /*01c6*/ 	.byte	0x05
	.zero		1


	//   ....[12]....
        /*01c8*/ 	.word	0x00000690
        /*01cc*/ 	.word	0x000000ff
        /*01d0*/ 	.word	0x00000030
        /*01d4*/ 	.short	0x0100
        /*01d6*/ 	.byte	0x05
	.zero		1


	//   ....[13]....
        /*01d8*/ 	.word	0x000006a0
        /*01dc*/ 	.word	0x000000ff
        /*01e0*/ 	.word	0x000000a0
        /*01e4*/ 	.short	0x0100
        /*01e6*/ 	.byte	0x05
	.zero		1


	//   ....[14]....
        /*01e8*/ 	.word	0x000006b0
        /*01ec*/ 	.word	0x000000ff
        /*01f0*/ 	.word	0x00000038
        /*01f4*/ 	.short	0x0100
        /*01f6*/ 	.byte	0x05
	.zero		1


	//   ....[15]....
        /*01f8*/ 	.word	0x000006c0
        /*01fc*/ 	.word	0x000000ff
        /*0200*/ 	.word	0x000000a8
        /*0204*/ 	.short	0x0100
        /*0206*/ 	.byte	0x05
	.zero		1


	//   ....[16]....
        /*0208*/ 	.word	0x000006d0
        /*020c*/ 	.word	0x000000ff
        /*0210*/ 	.word	0x00000040
        /*0214*/ 	.short	0x0100
        /*0216*/ 	.byte	0x05
	.zero		1


	//   ....[17]....
        /*0218*/ 	.word	0x000006e0
        /*021c*/ 	.word	0x000000ff
        /*0220*/ 	.word	0x000000b0
        /*0224*/ 	.short	0x0100
        /*0226*/ 	.byte	0x05
	.zero		1


	//   ....[18]....
        /*0228*/ 	.word	0x000006f0
        /*022c*/ 	.word	0x000000ff
        /*0230*/ 	.word	0x00000048
        /*0234*/ 	.short	0x0100
        /*0236*/ 	.byte	0x05
	.zero		1


	//   ....[19]....
        /*0238*/ 	.word	0x00000700
        /*023c*/ 	.word	0x000000ff
        /*0240*/ 	.word	0x000000b8
        /*0244*/ 	.short	0x0100
        /*0246*/ 	.byte	0x05
	.zero		1


	//   ....[20]....
        /*0248*/ 	.word	0x00000710
        /*024c*/ 	.word	0x000000ff
        /*0250*/ 	.word	0x00000050
        /*0254*/ 	.short	0x0100
        /*0256*/ 	.byte	0x05
	.zero		1


	//   ....[21]....
        /*0258*/ 	.word	0x00000720
        /*025c*/ 	.word	0x000000ff
        /*0260*/ 	.word	0x000000c0
        /*0264*/ 	.short	0x0100
        /*0266*/ 	.byte	0x05
	.zero		1


	//   ....[22]....
        /*0268*/ 	.word	0x00000730
        /*026c*/ 	.word	0x000000ff
        /*0270*/ 	.word	0x00000058
        /*0274*/ 	.short	0x0100
        /*0276*/ 	.byte	0x05
	.zero		1


	//   ....[23]....
        /*0278*/ 	.word	0x00000740
        /*027c*/ 	.word	0x000000ff
        /*0280*/ 	.word	0x000000c8
        /*0284*/ 	.short	0x0100
        /*0286*/ 	.byte	0x05
	.zero		1


	//   ....[24]....
        /*0288*/ 	.word	0x00000750
        /*028c*/ 	.word	0x000000ff
        /*0290*/ 	.word	0x00000060
        /*0294*/ 	.short	0x0100
        /*0296*/ 	.byte	0x05
	.zero		1


	//   ....[25]....
        /*0298*/ 	.word	0x00000760
        /*029c*/ 	.word	0x000000ff
        /*02a0*/ 	.word	0x000000d0
        /*02a4*/ 	.short	0x0100
        /*02a6*/ 	.byte	0x05
	.zero		1


	//   ....[26]....
        /*02a8*/ 	.word	0x00000770
        /*02ac*/ 	.word	0x000000ff
        /*02b0*/ 	.word	0x00000068
        /*02b4*/ 	.short	0x0100
        /*02b6*/ 	.byte	0x05
	.zero		1


	//   ....[27]....
        /*02b8*/ 	.word	0x00000780
        /*02bc*/ 	.word	0x000000ff
        /*02c0*/ 	.word	0x000000d8
        /*02c4*/ 	.short	0x0100
        /*02c6*/ 	.byte	0x05
	.zero		1


	//   ....[28]....
        /*02c8*/ 	.word	0x000008c0
        /*02cc*/ 	.word	0x000000ff
        /*02d0*/ 	.word	0x000000e0
        /*02d4*/ 	.short	0x0100
        /*02d6*/ 	.byte	0x07
	.zero		1


	//   ....[29]....
        /*02d8*/ 	.word	0x000008d0
        /*02dc*/ 	.word	0x000000ff
        /*02e0*/ 	.word	0x00000100
        /*02e4*/ 	.short	0x0100
        /*02e6*/ 	.byte	0x07
	.zero		1


	//   ....[30]....
        /*02e8*/ 	.word	0x000008e0
        /*02ec*/ 	.word	0x000000ff
        /*02f0*/ 	.word	0x000000e8
        /*02f4*/ 	.short	0x0100
        /*02f6*/ 	.byte	0x07
	.zero		1


	//   ....[31]....
        /*02f8*/ 	.word	0x000008f0
        /*02fc*/ 	.word	0x000000ff
        /*0300*/ 	.word	0x00000108
        /*0304*/ 	.short	0x0100
        /*0306*/ 	.byte	0x07
	.zero		1


	//   ....[32]....
        /*0308*/ 	.word	0x00000900
        /*030c*/ 	.word	0x000000ff
        /*0310*/ 	.word	0x000000f0
        /*0314*/ 	.short	0x0100
        /*0316*/ 	.byte	0x07
	.zero		1


	//   ....[33]....
        /*0318*/ 	.word	0x00000910
        /*031c*/ 	.word	0x000000ff
        /*0320*/ 	.word	0x00000110
        /*0324*/ 	.short	0x0100
        /*0326*/ 	.byte	0x07
	.zero		1


	//   ....[34]....
        /*0328*/ 	.word	0x00000920
        /*032c*/ 	.word	0x000000ff
        /*0330*/ 	.word	0x000000f8
        /*0334*/ 	.short	0x0100
        /*0336*/ 	.byte	0x07
	.zero		1


	//   ....[35]....
        /*0338*/ 	.word	0x00000930
        /*033c*/ 	.word	0x000000ff
        /*0340*/ 	.word	0x00000118
        /*0344*/ 	.short	0x0100
        /*0346*/ 	.byte	0x07
	.zero		1


	//   ....[36]....
        /*0348*/ 	.word	0x00000a20
        /*034c*/ 	.word	0x000000ff
        /*0350*/ 	.word	0x00000120
        /*0354*/ 	.short	0x0100
        /*0356*/ 	.byte	0x05
	.zero		1


	//   ....[37]....
        /*0358*/ 	.word	0x00000a30
        /*035c*/ 	.word	0x000000ff
        /*0360*/ 	.word	0x00000128
        /*0364*/ 	.short	0x0100
        /*0366*/ 	.byte	0x05
	.zero		1


	//   ....[38]....
        /*0368*/ 	.word	0x00000b70
        /*036c*/ 	.word	0x000000ff
        /*0370*/ 	.word	0x00000130
        /*0374*/ 	.short	0x0100
        /*0376*/ 	.byte	0x05
	.zero		1


	//   ....[39]....
        /*0378*/ 	.word	0x00000b80
        /*037c*/ 	.word	0x000000ff
        /*0380*/ 	.word	0x00000140
        /*0384*/ 	.short	0x0100
        /*0386*/ 	.byte	0x05
	.zero		1


	//   ....[40]....
        /*0388*/ 	.word	0x00000b90
        /*038c*/ 	.word	0x000000ff
        /*0390*/ 	.word	0x00000138
        /*0394*/ 	.short	0x0100
        /*0396*/ 	.byte	0x05
	.zero		1


	//   ....[41]....
        /*0398*/ 	.word	0x00000ba0
        /*039c*/ 	.word	0x000000ff
        /*03a0*/ 	.word	0x00000148
        /*03a4*/ 	.short	0x0100
        /*03a6*/ 	.byte	0x05
	.zero		1


	//   ....[42]....
        /*03a8*/ 	.word	0x00000cd0
        /*03ac*/ 	.word	0x000000ff
        /*03b0*/ 	.word	0x00000150
        /*03b4*/ 	.short	0x0100
        /*03b6*/ 	.byte	0x07
	.zero		1


	//   ....[43]....
        /*03b8*/ 	.word	0x00000ce0
        /*03bc*/ 	.word	0x000000ff
        /*03c0*/ 	.word	0x00000160
        /*03c4*/ 	.short	0x0100
        /*03c6*/ 	.byte	0x07
	.zero		1


	//   ....[44]....
        /*03c8*/ 	.word	0x00000cf0
        /*03cc*/ 	.word	0x000000ff
        /*03d0*/ 	.word	0x00000158
        /*03d4*/ 	.short	0x0100
        /*03d6*/ 	.byte	0x07
	.zero		1


	//   ....[45]....
        /*03d8*/ 	.word	0x00000d00
        /*03dc*/ 	.word	0x000000ff
        /*03e0*/ 	.word	0x00000168
        /*03e4*/ 	.short	0x0100
        /*03e6*/ 	.byte	0x07
	.zero		1


	//   ....[46]....
        /*03e8*/ 	.word	0x00000df0
        /*03ec*/ 	.word	0x000000ff
        /*03f0*/ 	.word	0x00000170
        /*03f4*/ 	.short	0x0100
        /*03f6*/ 	.byte	0x05
	.zero		1


	//   ....[47]....
        /*03f8*/ 	.word	0x00000e00
        /*03fc*/ 	.word	0x000000ff
        /*0400*/ 	.word	0x00000180
        /*0404*/ 	.short	0x0100
        /*0406*/ 	.byte	0x05
	.zero		1


	//   ....[48]....
        /*0408*/ 	.word	0x00000e10
        /*040c*/ 	.word	0x000000ff
        /*0410*/ 	.word	0x00000178
        /*0414*/ 	.short	0x0100
        /*0416*/ 	.byte	0x05
	.zero		1


	//   ....[49]....
        /*0418*/ 	.word	0x00000e20
        /*041c*/ 	.word	0x000000ff
        /*0420*/ 	.word	0x00000188
        /*0424*/ 	.short	0x0100
        /*0426*/ 	.byte	0x05
	.zero		1


	//   ....[50]....
        /*0428*/ 	.word	0x00001700
        /*042c*/ 	.word	0x00000003
        /*0430*/ 	.word	0x00000180
        /*0434*/ 	.short	0x010a
        /*0436*/ 	.byte	0xff
	.zero		1


	//   ....[51]....
        /*0438*/ 	.word	0x00001730
        /*043c*/ 	.word	0x00000003
        /*0440*/ 	.word	0x00000170
        /*0444*/ 	.short	0x0101
        /*0446*/ 	.byte	0xff
	.zero		1


	//   ....[52]....
        /*0448*/ 	.word	0x00001800
        /*044c*/ 	.word	0x000000ff
        /*0450*/ 	.word	0x00000070
        /*0454*/ 	.short	0x010a
        /*0456*/ 	.byte	0x08
	.zero		1


	//   ....[53]....
        /*0458*/ 	.word	0x000018b0
        /*045c*/ 	.word	0x000000ff
        /*0460*/ 	.word	0x00000070
        /*0464*/ 	.short	0x010a
        /*0466*/ 	.byte	0x21
	.zero		1


	//   ....[54]....
        /*0468*/ 	.word	0x00001a00
        /*046c*/ 	.word	0x000000ff
        /*0470*/ 	.word	0x00000070
        /*0474*/ 	.short	0x010a
        /*0476*/ 	.byte	0x08
	.zero		1


	//   ....[55]....
        /*0478*/ 	.word	0x00001b60
        /*047c*/ 	.word	0x000000ff
        /*0480*/ 	.word	0x00000128
        /*0484*/ 	.short	0x0101
        /*0486*/ 	.byte	0x04
	.zero		1


	//   ....[56]....
        /*0488*/ 	.word	0x00001b80
        /*048c*/ 	.word	0x000000ff
        /*0490*/ 	.word	0x00000070
        /*0494*/ 	.short	0x010a
        /*0496*/ 	.byte	0x08
	.zero		1


	//   ....[57]....
        /*0498*/ 	.word	0x00001c10
        /*049c*/ 	.word	0x000000ff
        /*04a0*/ 	.word	0x00000070
        /*04a4*/ 	.short	0x010a
        /*04a6*/ 	.byte	0x19
	.zero		1


	//   ....[58]....
        /*04a8*/ 	.word	0x00001d60
        /*04ac*/ 	.word	0x000000ff
        /*04b0*/ 	.word	0x00000070
        /*04b4*/ 	.short	0x010a
        /*04b6*/ 	.byte	0x08
	.zero		1


	//   ....[59]....
        /*04b8*/ 	.word	0x00001ef0
        /*04bc*/ 	.word	0x00000002
        /*04c0*/ 	.word	0x00000130
        /*04c4*/ 	.short	0x010a
        /*04c6*/ 	.byte	0xff
	.zero		1


	//   ....[60]....
        /*04c8*/ 	.word	0x00001fb0
        /*04cc*/ 	.word	0x00000002
        /*04d0*/ 	.word	0x00000000
        /*04d4*/ 	.short	0x0101
        /*04d6*/ 	.byte	0xff
	.zero		1


	//   ....[61]....
        /*04d8*/ 	.word	0x00002510
        /*04dc*/ 	.word	0x000000ff
        /*04e0*/ 	.word	0x00000000
        /*04e4*/ 	.short	0x010a
        /*04e6*/ 	.byte	0x05
	.zero		1


	//   ....[62]....
        /*04e8*/ 	.word	0x000025a0
        /*04ec*/ 	.word	0x000000ff
        /*04f0*/ 	.word	0x00000000
        /*04f4*/ 	.short	0x010a
        /*04f6*/ 	.byte	0x05
	.zero		1


	//   ....[63]....
        /*04f8*/ 	.word	0x00002630
        /*04fc*/ 	.word	0x000000ff
        /*0500*/ 	.word	0x00000000
        /*0504*/ 	.short	0x010a
        /*0506*/ 	.byte	0x05
	.zero		1


	//   ....[64]....
        /*0508*/ 	.word	0x000026c0
        /*050c*/ 	.word	0x000000ff
        /*0510*/ 	.word	0x00000000
        /*0514*/ 	.short	0x010a
        /*0516*/ 	.byte	0x05
	.zero		1


	//   ....[65]....
        /*0518*/ 	.word	0x00002750
        /*051c*/ 	.word	0x000000ff
        /*0520*/ 	.word	0x00000000
        /*0524*/ 	.short	0x010a
        /*0526*/ 	.byte	0x05
	.zero		1


	//   ....[66]....
        /*0528*/ 	.word	0x000027e0
        /*052c*/ 	.word	0x000000ff
        /*0530*/ 	.word	0x00000000
        /*0534*/ 	.short	0x010a
        /*0536*/ 	.byte	0x05
	.zero		1


	//   ....[67]....
        /*0538*/ 	.word	0x00002870
        /*053c*/ 	.word	0x000000ff
        /*0540*/ 	.word	0x00000000
        /*0544*/ 	.short	0x010a
        /*0546*/ 	.byte	0x05
	.zero		1


	//   ....[68]....
        /*0548*/ 	.word	0x00002900
        /*054c*/ 	.word	0x000000ff
        /*0550*/ 	.word	0x00000000
        /*0554*/ 	.short	0x010a
        /*0556*/ 	.byte	0x05
	.zero		1


	//   ....[69]....
        /*0558*/ 	.word	0x00002990
        /*055c*/ 	.word	0x000000ff
        /*0560*/ 	.word	0x00000000
        /*0564*/ 	.short	0x010a
        /*0566*/ 	.byte	0x05
	.zero		1


	//   ....[70]....
        /*0568*/ 	.word	0x00002a20
        /*056c*/ 	.word	0x000000ff
        /*0570*/ 	.word	0x00000000
        /*0574*/ 	.short	0x010a
        /*0576*/ 	.byte	0x05
	.zero		1


	//   ....[71]....
        /*0578*/ 	.word	0x00002ab0
        /*057c*/ 	.word	0x000000ff
        /*0580*/ 	.word	0x00000000
        /*0584*/ 	.short	0x010a
        /*0586*/ 	.byte	0x05
	.zero		1


	//   ....[72]....
        /*0588*/ 	.word	0x00002b40
        /*058c*/ 	.word	0x000000ff
        /*0590*/ 	.word	0x00000000
        /*0594*/ 	.short	0x010a
        /*0596*/ 	.byte	0x05
	.zero		1


	//   ....[73]....
        /*0598*/ 	.word	0x00002bd0
        /*059c*/ 	.word	0x000000ff
        /*05a0*/ 	.word	0x00000000
        /*05a4*/ 	.short	0x010a
        /*05a6*/ 	.byte	0x05
	.zero		1


	//   ....[74]....
        /*05a8*/ 	.word	0x00002c70
        /*05ac*/ 	.word	0x00000000
        /*05b0*/ 	.word	0x00000000
        /*05b4*/ 	.short	0x010a
        /*05b6*/ 	.byte	0xff
	.zero		1


	//   ....[75]....
        /*05b8*/ 	.word	0x00002d90
        /*05bc*/ 	.word	0x00000000
        /*05c0*/ 	.word	0x00000170
        /*05c4*/ 	.short	0x010a
        /*05c6*/ 	.byte	0xff
	.zero		1


	//   ....[76]....
        /*05c8*/ 	.word	0x00002df0
        /*05cc*/ 	.word	0x00000004
        /*05d0*/ 	.word	0x00000000
        /*05d4*/ 	.short	0x0101
        /*05d6*/ 	.byte	0xff
	.zero		1


	//   ....[77]....
        /*05d8*/ 	.word	0x00002e10
        /*05dc*/ 	.word	0x000000ff
        /*05e0*/ 	.word	0x00000140
        /*05e4*/ 	.short	0x010a
        /*05e6*/ 	.byte	0x05
	.zero		1


	//   ....[78]....
        /*05e8*/ 	.word	0x00002f30
        /*05ec*/ 	.word	0x00000000
        /*05f0*/ 	.word	0x00000130
        /*05f4*/ 	.short	0x010a
        /*05f6*/ 	.byte	0xff
	.zero		1


	//   ....[79]....
        /*05f8*/ 	.word	0x00003040
        /*05fc*/ 	.word	0x00000000
        /*0600*/ 	.word	0x00000000
        /*0604*/ 	.short	0x0101
        /*0606*/ 	.byte	0xff
	.zero		1


	//   ....[80]....
        /*0608*/ 	.word	0x000030d0
        /*060c*/ 	.word	0x000000ff
        /*0610*/ 	.word	0x00000140
        /*0614*/ 	.short	0x0106
        /*0616*/ 	.byte	0x05
	.zero		1


	//   ....[81]....
        /*0618*/ 	.word	0x000030f0
        /*061c*/ 	.word	0x000000ff
        /*0620*/ 	.word	0x00000140
        /*0624*/ 	.short	0x010a
        /*0626*/ 	.byte	0x05
	.zero		1


	//   ....[82]....
        /*0628*/ 	.word	0x00003180
        /*062c*/ 	.word	0x000000ff
        /*0630*/ 	.word	0x00000140
        /*0634*/ 	.short	0x0106
        /*0636*/ 	.byte	0x04
	.zero		1


	//   ....[83]....
        /*0638*/ 	.word	0x000031c0
        /*063c*/ 	.word	0x00000000
        /*0640*/ 	.word	0x00000140
        /*0644*/ 	.short	0x010a
        /*0646*/ 	.byte	0xff
	.zero		1


	//   ....[84]....
        /*0648*/ 	.word	0x00003690
        /*064c*/ 	.word	0x00000000
        /*0650*/ 	.word	0x00000130
        /*0654*/ 	.short	0x010a
        /*0656*/ 	.byte	0xff
	.zero		1


	//   ....[85]....
        /*0658*/ 	.word	0x00003790
        /*065c*/ 	.word	0x00000003
        /*0660*/ 	.word	0x00000000
        /*0664*/ 	.short	0x0101
        /*0666*/ 	.byte	0xff
	.zero		1


	//   ....[86]....
        /*0668*/ 	.word	0x000037a0
        /*066c*/ 	.word	0x000000ff
        /*0670*/ 	.word	0x00000000
        /*0674*/ 	.short	0x010a
        /*0676*/ 	.byte	0x04
	.zero		1


	//   ....[87]....
        /*0678*/ 	.word	0x000037c0
        /*067c*/ 	.word	0x000000ff
        /*0680*/ 	.word	0x00000160
        /*0684*/ 	.short	0x010a
        /*0686*/ 	.byte	0x09
	.zero		1


	//   ....[88]....
        /*0688*/ 	.word	0x000038a0
        /*068c*/ 	.word	0x000000ff
        /*0690*/ 	.word	0x00000000
        /*0694*/ 	.short	0x010a
        /*0696*/ 	.byte	0x07
	.zero		1


	//   ....[89]....
        /*0698*/ 	.word	0x000039b0
        /*069c*/ 	.word	0x000000ff
        /*06a0*/ 	.word	0x00000000
        /*06a4*/ 	.short	0x010a
        /*06a6*/ 	.byte	0x04
	.zero		1


	//   ....[90]....
        /*06a8*/ 	.word	0x00003b90
        /*06ac*/ 	.word	0x000000ff
        /*06b0*/ 	.word	0x00000000
        /*06b4*/ 	.short	0x010a
        /*06b6*/ 	.byte	0x05
	.zero		1


	//   ....[91]....
        /*06b8*/ 	.word	0x00003c20
        /*06bc*/ 	.word	0x000000ff
        /*06c0*/ 	.word	0x00000000
        /*06c4*/ 	.short	0x010a
        /*06c6*/ 	.byte	0x07
	.zero		1


	//   ....[92]....
        /*06c8*/ 	.word	0x000040a0
        /*06cc*/ 	.word	0x00000000
        /*06d0*/ 	.word	0x00000130
        /*06d4*/ 	.short	0x010a
        /*06d6*/ 	.byte	0xff
	.zero		1


	//   ....[93]....
        /*06d8*/ 	.word	0x00004160
        /*06dc*/ 	.word	0x00000000
        /*06e0*/ 	.word	0x00000000
        /*06e4*/ 	.short	0x0101
        /*06e6*/ 	.byte	0xff
	.zero		1


	//   ....[94]....
        /*06e8*/ 	.word	0x00004480
        /*06ec*/ 	.word	0x000000ff
        /*06f0*/ 	.word	0x00000128
        /*06f4*/ 	.short	0x010a
        /*06f6*/ 	.byte	0x07
	.zero		1


	//   ....[95]....
        /*06f8*/ 	.word	0x00004670
        /*06fc*/ 	.word	0x000000ff
        /*0700*/ 	.word	0x00000100
        /*0704*/ 	.short	0x010a
        /*0706*/ 	.byte	0x07
	.zero		1


	//   ....[96]....
        /*0708*/ 	.word	0x000047e0
        /*070c*/ 	.word	0x000000ff
        /*0710*/ 	.word	0x000000e0
        /*0714*/ 	.short	0x010b
        /*0716*/ 	.byte	0x07
	.zero		1


	//   ....[97]....
        /*0718*/ 	.word	0x000047f0
        /*071c*/ 	.word	0x000000ff
        /*0720*/ 	.word	0x00000000
        /*0724*/ 	.short	0x0101
        /*0726*/ 	.byte	0x08
	.zero		1


	//   ....[98]....
        /*0728*/ 	.word	0x00004810
        /*072c*/ 	.word	0x000000ff
        /*0730*/ 	.word	0x00000108
        /*0734*/ 	.short	0x010a
        /*0736*/ 	.byte	0x07
	.zero		1


	//   ....[99]....
        /*0738*/ 	.word	0x00004970
        /*073c*/ 	.word	0x000000ff
        /*0740*/ 	.word	0x000000e8
        /*0744*/ 	.short	0x010b
        /*0746*/ 	.byte	0x07
	.zero		1


	//   ....[100]....
        /*0748*/ 	.word	0x00004980
        /*074c*/ 	.word	0x000000ff
        /*0750*/ 	.word	0x00000000
        /*0754*/ 	.short	0x0101
        /*0756*/ 	.byte	0x08
	.zero		1


	//   ....[101]....
        /*0758*/ 	.word	0x00004990
        /*075c*/ 	.word	0x000000ff
        /*0760*/ 	.word	0x00000110
        /*0764*/ 	.short	0x010a
        /*0766*/ 	.byte	0x07
	.zero		1


	//   ....[102]....
        /*0768*/ 	.word	0x00004b30
        /*076c*/ 	.word	0x000000ff
        /*0770*/ 	.word	0x000000f0
        /*0774*/ 	.short	0x010b
        /*0776*/ 	.byte	0x07
	.zero		1


	//   ....[103]....
        /*0778*/ 	.word	0x00004ba0
        /*077c*/ 	.word	0x000000ff
        /*0780*/ 	.word	0x00000000
        /*0784*/ 	.short	0x0101
        /*0786*/ 	.byte	0x08
	.zero		1


	//   ....[104]....
        /*0788*/ 	.word	0x00004bd0
        /*078c*/ 	.word	0x000000ff
        /*0790*/ 	.word	0x00000118
        /*0794*/ 	.short	0x010a
        /*0796*/ 	.byte	0x07
	.zero		1


	//   ....[105]....
        /*0798*/ 	.word	0x00004de0
        /*079c*/ 	.word	0x000000ff
        /*07a0*/ 	.word	0x000000f8
        /*07a4*/ 	.short	0x010b
        /*07a6*/ 	.byte	0x07
	.zero		1


	//   ....[106]....
        /*07a8*/ 	.word	0x00004e00
        /*07ac*/ 	.word	0x000000ff
        /*07b0*/ 	.word	0x00000000
        /*07b4*/ 	.short	0x0101
        /*07b6*/ 	.byte	0x0d
	.zero		1


	//   ....[107]....
        /*07b8*/ 	.word	0x00004e30
        /*07bc*/ 	.word	0x000000ff
        /*07c0*/ 	.word	0x00000100
        /*07c4*/ 	.short	0x010a
        /*07c6*/ 	.byte	0x07
	.zero		1


	//   ....[108]....
        /*07c8*/ 	.word	0x00004e50
        /*07cc*/ 	.word	0x000000ff
        /*07d0*/ 	.word	0x00000108
        /*07d4*/ 	.short	0x010a
        /*07d6*/ 	.byte	0x07
	.zero		1


	//   ....[109]....
        /*07d8*/ 	.word	0x00004e70
        /*07dc*/ 	.word	0x000000ff
        /*07e0*/ 	.word	0x00000110
        /*07e4*/ 	.short	0x010a
        /*07e6*/ 	.byte	0x07
	.zero		1


	//   ....[110]....
        /*07e8*/ 	.word	0x00004eb0
        /*07ec*/ 	.word	0x00000000
        /*07f0*/ 	.word	0x00000118
        /*07f4*/ 	.short	0x010a
        /*07f6*/ 	.byte	0xff
	.zero		1


	//   ....[111]....
        /*07f8*/ 	.word	0x000051f0
        /*07fc*/ 	.word	0x00000000
        /*0800*/ 	.word	0x00000130
        /*0804*/ 	.short	0x010a
        /*0806*/ 	.byte	0xff
	.zero		1


	//   ....[112]....
        /*0808*/ 	.word	0x00005300
        /*080c*/ 	.word	0x00000000
        /*0810*/ 	.word	0x00000000
        /*0814*/ 	.short	0x0101
        /*0816*/ 	.byte	0xff
	.zero		1


	//   ....[113]....
        /*0818*/ 	.word	0x00005d60
        /*081c*/ 	.word	0x00000003
        /*0820*/ 	.word	0x000000e0
        /*0824*/ 	.short	0x010a
        /*0826*/ 	.byte	0xff
	.zero		1


	//   ....[114]....
        /*0828*/ 	.word	0x00005da0
        /*082c*/ 	.word	0x0000006c
        /*0830*/ 	.word	0x00000150
        /*0834*/ 	.short	0x010a
        /*0836*/ 	.byte	0xff
	.zero		1


	//   ....[115]....
        /*0838*/ 	.word	0x00005ee0
        /*083c*/ 	.word	0x00000003
        /*0840*/ 	.word	0x000000e0
        /*0844*/ 	.short	0x010a
        /*0846*/ 	.byte	0xff
	.zero		1


	//   ....[116]....
        /*0848*/ 	.word	0x00006020
        /*084c*/ 	.word	0x00000000
        /*0850*/ 	.word	0x00000000
        /*0854*/ 	.short	0x0101
        /*0856*/ 	.byte	0xff
	.zero		1


	//   ....[117]....
        /*0858*/ 	.word	0x000060a0
        /*085c*/ 	.word	0x0000006c
        /*0860*/ 	.word	0x00000150
        /*0864*/ 	.short	0x010a
        /*0866*/ 	.byte	0xff
	.zero		1


	//   ....[118]....
        /*0868*/ 	.word	0x00007430
        /*086c*/ 	.word	0x00000076
        /*0870*/ 	.word	0x000000e0
        /*0874*/ 	.short	0x010a
        /*0876*/ 	.byte	0xff
	.zero		1


	//   ....[119]....
        /*0878*/ 	.word	0x00007500
        /*087c*/ 	.word	0x00000076
        /*0880*/ 	.word	0x000000e0
        /*0884*/ 	.short	0x010a
        /*0886*/ 	.byte	0xff
	.zero		1


	//   ....[120]....
        /*0888*/ 	.word	0x00007660
        /*088c*/ 	.word	0x00000003
        /*0890*/ 	.word	0x00000000
        /*0894*/ 	.short	0x0101
        /*0896*/ 	.byte	0xff
	.zero		1


	//   ....[121]....
        /*0898*/ 	.word	0x000089d0
        /*089c*/ 	.word	0x00000000
        /*08a0*/ 	.word	0x000000e0
        /*08a4*/ 	.short	0x010a
        /*08a6*/ 	.byte	0xff
	.zero		1


	//   ....[122]....
        /*08a8*/ 	.word	0x00008aa0
        /*08ac*/ 	.word	0x00000000
        /*08b0*/ 	.word	0x000000e0
        /*08b4*/ 	.short	0x010a
        /*08b6*/ 	.byte	0xff
	.zero		1


	//   ....[123]....
        /*08b8*/ 	.word	0x00008be0
        /*08bc*/ 	.word	0x00000000
        /*08c0*/ 	.word	0x00000000
        /*08c4*/ 	.short	0x0101
        /*08c6*/ 	.byte	0xff
	.zero		1


	//   ....[124]....
        /*08c8*/ 	.word	0x00009fa0
        /*08cc*/ 	.word	0x00000000
        /*08d0*/ 	.word	0x000000e0
        /*08d4*/ 	.short	0x010a
        /*08d6*/ 	.byte	0xff
	.zero		1


	//   ....[125]....
        /*08d8*/ 	.word	0x0000a070
        /*08dc*/ 	.word	0x00000000
        /*08e0*/ 	.word	0x000000e0
        /*08e4*/ 	.short	0x010a
        /*08e6*/ 	.byte	0xff
	.zero		1


	//   ....[126]....
        /*08e8*/ 	.word	0x0000a1b0
        /*08ec*/ 	.word	0x00000000
        /*08f0*/ 	.word	0x00000000
        /*08f4*/ 	.short	0x0101
        /*08f6*/ 	.byte	0xff
	.zero		1


	//   ....[127]....
        /*08f8*/ 	.word	0x0000a5f0
        /*08fc*/ 	.word	0x000000ff
        /*0900*/ 	.word	0x00000000
        /*0904*/ 	.short	0x0101
        /*0906*/ 	.byte	0x05
	.zero		1


	//   ....[128]....
        /*0908*/ 	.word	0x0000b730
        /*090c*/ 	.word	0x00000003
        /*0910*/ 	.word	0x00000180
        /*0914*/ 	.short	0x010a
        /*0916*/ 	.byte	0xff
	.zero		1


	//   ....[129]....
        /*0918*/ 	.word	0x0000b790
        /*091c*/ 	.word	0x00000002
        /*0920*/ 	.word	0x00000070
        /*0924*/ 	.short	0x010a
        /*0926*/ 	.byte	0xff
	.zero		1


	//   ....[130]....
        /*0928*/ 	.word	0x0000b7f0
        /*092c*/ 	.word	0x00000002
        /*0930*/ 	.word	0x00000070
        /*0934*/ 	.short	0x010a
        /*0936*/ 	.byte	0xff
	.zero		1


	//   ....[131]....
        /*0938*/ 	.word	0x0000b840
        /*093c*/ 	.word	0x00000002
        /*0940*/ 	.word	0x00000130
        /*0944*/ 	.short	0x010a
        /*0946*/ 	.byte	0xff
	.zero		1


	//   ....[132]....
        /*0948*/ 	.word	0x0000b8a0
        /*094c*/ 	.word	0x00000000
        /*0950*/ 	.word	0x00000000
        /*0954*/ 	.short	0x010a
        /*0956*/ 	.byte	0xff
	.zero		1


	//   ....[133]....
        /*0958*/ 	.word	0x0000b900
        /*095c*/ 	.word	0x00000000
        /*0960*/ 	.word	0x00000000
        /*0964*/ 	.short	0x010a
        /*0966*/ 	.byte	0xff
	.zero		1


	//   ....[134]....
        /*0968*/ 	.word	0x0000b960
        /*096c*/ 	.word	0x00000000
        /*0970*/ 	.word	0x00000000
        /*0974*/ 	.short	0x010a
        /*0976*/ 	.byte	0xff
	.zero		1


	//   ....[135]....
        /*0978*/ 	.word	0x0000b9c0
        /*097c*/ 	.word	0x00000000
        /*0980*/ 	.word	0x00000000
        /*0984*/ 	.short	0x010a
        /*0986*/ 	.byte	0xff
	.zero		1


	//   ....[136]....
        /*0988*/ 	.word	0x0000ba20
        /*098c*/ 	.word	0x00000000
        /*0990*/ 	.word	0x00000000
        /*0994*/ 	.short	0x010a
        /*0996*/ 	.byte	0xff
	.zero		1


	//   ....[137]....
        /*0998*/ 	.word	0x0000ba80
        /*099c*/ 	.word	0x00000000
        /*09a0*/ 	.word	0x00000000
        /*09a4*/ 	.short	0x010a
        /*09a6*/ 	.byte	0xff
	.zero		1


	//   ....[138]....
        /*09a8*/ 	.word	0x0000bae0
        /*09ac*/ 	.word	0x00000000
        /*09b0*/ 	.word	0x00000000
        /*09b4*/ 	.short	0x010a
        /*09b6*/ 	.byte	0xff
	.zero		1


	//   ....[139]....
        /*09b8*/ 	.word	0x0000bb40
        /*09bc*/ 	.word	0x00000000
        /*09c0*/ 	.word	0x00000000
        /*09c4*/ 	.short	0x010a
        /*09c6*/ 	.byte	0xff
	.zero		1


	//   ....[140]....
        /*09c8*/ 	.word	0x0000bba0
        /*09cc*/ 	.word	0x00000000
        /*09d0*/ 	.word	0x00000000
        /*09d4*/ 	.short	0x010a
        /*09d6*/ 	.byte	0xff
	.zero		1


	//   ....[141]....
        /*09d8*/ 	.word	0x0000bc00
        /*09dc*/ 	.word	0x00000000
        /*09e0*/ 	.word	0x00000000
        /*09e4*/ 	.short	0x010a
        /*09e6*/ 	.byte	0xff
	.zero		1


	//   ....[142]....
        /*09e8*/ 	.word	0x0000bc60
        /*09ec*/ 	.word	0x00000000
        /*09f0*/ 	.word	0x00000000
        /*09f4*/ 	.short	0x010a
        /*09f6*/ 	.byte	0xff
	.zero		1


	//   ....[143]....
        /*09f8*/ 	.word	0x0000bcc0
        /*09fc*/ 	.word	0x00000000
        /*0a00*/ 	.word	0x00000000
        /*0a04*/ 	.short	0x010a
        /*0a06*/ 	.byte	0xff
	.zero		1


	//   ....[144]....
        /*0a08*/ 	.word	0x0000bd20
        /*0a0c*/ 	.word	0x00000000
        /*0a10*/ 	.word	0x00000000
        /*0a14*/ 	.short	0x010a
        /*0a16*/ 	.byte	0xff
	.zero		1


	//   ....[145]....
        /*0a18*/ 	.word	0x0000bd70
        /*0a1c*/ 	.word	0x00000000
        /*0a20*/ 	.word	0x00000170
        /*0a24*/ 	.short	0x010a
        /*0a26*/ 	.byte	0xff
	.zero		1


	//   ....[146]....
        /*0a28*/ 	.word	0x0000bdd0
        /*0a2c*/ 	.word	0x00000000
        /*0a30*/ 	.word	0x00000140
        /*0a34*/ 	.short	0x010a
        /*0a36*/ 	.byte	0xff
	.zero		1


	//   ....[147]....
        /*0a38*/ 	.word	0x0000be20
        /*0a3c*/ 	.word	0x00000000
        /*0a40*/ 	.word	0x00000130
        /*0a44*/ 	.short	0x010a
        /*0a46*/ 	.byte	0xff
	.zero		1


	//   ....[148]....
        /*0a48*/ 	.word	0x0000be80
        /*0a4c*/ 	.word	0x00000000
        /*0a50*/ 	.word	0x00000140
        /*0a54*/ 	.short	0x010a
        /*0a56*/ 	.byte	0xff
	.zero		1


	//   ....[149]....
        /*0a58*/ 	.word	0x0000bed0
        /*0a5c*/ 	.word	0x00000000
        /*0a60*/ 	.word	0x00000130
        /*0a64*/ 	.short	0x010a
        /*0a66*/ 	.byte	0xff
	.zero		1


	//   ....[150]....
        /*0a68*/ 	.word	0x0000bf30
        /*0a6c*/ 	.word	0x00000003
        /*0a70*/ 	.word	0x00000160
        /*0a74*/ 	.short	0x010a
        /*0a76*/ 	.byte	0xff
	.zero		1


	//   ....[151]....
        /*0a78*/ 	.word	0x0000bf90
        /*0a7c*/ 	.word	0x00000000
        /*0a80*/ 	.word	0x00000000
        /*0a84*/ 	.short	0x010a
        /*0a86*/ 	.byte	0xff
	.zero		1


	//   ....[152]....
        /*0a88*/ 	.word	0x0000bff0
        /*0a8c*/ 	.word	0x00000000
        /*0a90*/ 	.word	0x00000000
        /*0a94*/ 	.short	0x010a
        /*0a96*/ 	.byte	0xff
	.zero		1


	//   ....[153]....
        /*0a98*/ 	.word	0x0000c050
        /*0a9c*/ 	.word	0x00000000
        /*0aa0*/ 	.word	0x00000000
        /*0aa4*/ 	.short	0x010a
        /*0aa6*/ 	.byte	0xff
	.zero		1


	//   ....[154]....
        /*0aa8*/ 	.word	0x0000c0a0
        /*0aac*/ 	.word	0x00000000
        /*0ab0*/ 	.word	0x00000130
        /*0ab4*/ 	.short	0x010a
        /*0ab6*/ 	.byte	0xff
	.zero		1


	//   ....[155]....
        /*0ab8*/ 	.word	0x0000c100
        /*0abc*/ 	.word	0x00000000
        /*0ac0*/ 	.word	0x00000128
        /*0ac4*/ 	.short	0x010a
        /*0ac6*/ 	.byte	0xff
	.zero		1


	//   ....[156]....
        /*0ac8*/ 	.word	0x0000c160
        /*0acc*/ 	.word	0x00000003
        /*0ad0*/ 	.word	0x00000100
        /*0ad4*/ 	.short	0x010a
        /*0ad6*/ 	.byte	0xff
	.zero		1


	//   ....[157]....
        /*0ad8*/ 	.word	0x0000c1c0
        /*0adc*/ 	.word	0x00000003
        /*0ae0*/ 	.word	0x00000108
        /*0ae4*/ 	.short	0x010a
        /*0ae6*/ 	.byte	0xff
	.zero		1


	//   ....[158]....
        /*0ae8*/ 	.word	0x0000c220
        /*0aec*/ 	.word	0x00000003
        /*0af0*/ 	.word	0x00000110
        /*0af4*/ 	.short	0x010a
        /*0af6*/ 	.byte	0xff
	.zero		1


	//   ....[159]....
        /*0af8*/ 	.word	0x0000c280
        /*0afc*/ 	.word	0x00000003
        /*0b00*/ 	.word	0x00000118
        /*0b04*/ 	.short	0x010a
        /*0b06*/ 	.byte	0xff
	.zero		1


	//   ....[160]....
        /*0b08*/ 	.word	0x0000c2e0
        /*0b0c*/ 	.word	0x00000000
        /*0b10*/ 	.word	0x00000100
        /*0b14*/ 	.short	0x010a
        /*0b16*/ 	.byte	0xff
	.zero		1


	//   ....[161]....
        /*0b18*/ 	.word	0x0000c340
        /*0b1c*/ 	.word	0x00000000
        /*0b20*/ 	.word	0x00000108
        /*0b24*/ 	.short	0x010a
        /*0b26*/ 	.byte	0xff
	.zero		1


	//   ....[162]....
        /*0b28*/ 	.word	0x0000c3a0
        /*0b2c*/ 	.word	0x00000000
        /*0b30*/ 	.word	0x00000110
        /*0b34*/ 	.short	0x010a
        /*0b36*/ 	.byte	0xff
	.zero		1


	//   ....[163]....
        /*0b38*/ 	.word	0x0000c3f0
        /*0b3c*/ 	.word	0x00000000
        /*0b40*/ 	.word	0x00000130
        /*0b44*/ 	.short	0x010a
        /*0b46*/ 	.byte	0xff
	.zero		1


	//   ....[164]....
        /*0b48*/ 	.word	0x0000c440
        /*0b4c*/ 	.word	0x00000003
        /*0b50*/ 	.word	0x000000e0
        /*0b54*/ 	.short	0x010a
        /*0b56*/ 	.byte	0xff
	.zero		1


	//   ....[165]....
        /*0b58*/ 	.word	0x0000c490
        /*0b5c*/ 	.word	0x0000006c
        /*0b60*/ 	.word	0x00000150
        /*0b64*/ 	.short	0x010a
        /*0b66*/ 	.byte	0xff
	.zero		1


	//   ....[166]....
        /*0b68*/ 	.word	0x0000c4e0
        /*0b6c*/ 	.word	0x00000076
        /*0b70*/ 	.word	0x000000e0
        /*0b74*/ 	.short	0x010a
        /*0b76*/ 	.byte	0xff
	.zero		1


	//   ....[167]....
        /*0b78*/ 	.word	0x0000c530
        /*0b7c*/ 	.word	0x00000000
        /*0b80*/ 	.word	0x000000e0
        /*0b84*/ 	.short	0x010a
        /*0b86*/ 	.byte	0xff
	.zero		1


	//   ....[168]....
        /*0b88*/ 	.word	0x0000c580
        /*0b8c*/ 	.word	0x00000000
        /*0b90*/ 	.word	0x000000e0
        /*0b94*/ 	.short	0x010a
        /*0b96*/ 	.byte	0xff
	.zero		1


	//----- nvinfo : EIATTR_NUM_MBARRIERS
	.align		4
.L_48:
        /*0b98*/ 	.byte	0x03, 0x38
        /*0b9a*/ 	.short	0x0032


	//----- nvinfo : EIATTR_EXIT_INSTR_OFFSETS
	.align		4
        /*0b9c*/ 	.byte	0x04, 0x1c
        /*0b9e*/ 	.short	(.L_50 - .L_49)


	//   ....[0]....
.L_49:
        /*0ba0*/ 	.word	0x00002ca0


	//   ....[1]....
        /*0ba4*/ 	.word	0x00003190


	//   ....[2]....
        /*0ba8*/ 	.word	0x000031f0


	//   ....[3]....
        /*0bac*/ 	.word	0x00003e80


	//   ....[4]....
        /*0bb0*/ 	.word	0x00004ee0


	//   ....[5]....
        /*0bb4*/ 	.word	0x00004f20


	//   ....[6]....
        /*0bb8*/ 	.word	0x0000b720


	//----- nvinfo : EIATTR_MAX_THREADS
	.align		4
.L_50:
        /*0bbc*/ 	.byte	0x04, 0x05
        /*0bbe*/ 	.short	(.L_52 - .L_51)
.L_51:
        /*0bc0*/ 	.word	0x00000100
        /*0bc4*/ 	.word	0x00000001
        /*0bc8*/ 	.word	0x00000001


	//----- nvinfo : EIATTR_CRS_STACK_SIZE
	.align		4
.L_52:
        /*0bcc*/ 	.byte	0x04, 0x1e
        /*0bce*/ 	.short	(.L_54 - .L_53)
.L_53:
        /*0bd0*/ 	.word	0x00000000


	//----- nvinfo : EIATTR_CBANK_PARAM_SIZE
	.align		4
.L_54:
        /*0bd4*/ 	.byte	0x03, 0x19
        /*0bd6*/ 	.short	0x0800


	//----- nvinfo : EIATTR_PARAM_CBANK
	.align		4
        /*0bd8*/ 	.byte	0x04, 0x0a
        /*0bda*/ 	.short	(.L_56 - .L_55)
	.align		4
.L_55:
        /*0bdc*/ 	.word	index@(.nv.constant0._ZN7cutlass13device_kernelINS_4gemm6kernel13GemmUniversalIN4cute5tupleIJiiiiEEENS1_10collective13CollectiveMmaINS1_35MainloopSm100TmaUmmaWarpSpecializedILi14ELi2ELi2ENS5_IJNS4_1CILi1EEESB_SB_EEEEENS5_IJNSA_ILi128EEENSA_ILi256EEENSA_ILi32EEEEEEaNS5_IJSB_llEEEaSI_NS4_8TiledMMAINS4_8MMA_AtomIJNS4_15SM100_MMA_S8_SSIaaiLi128ELi256ELNS4_4UMMA5MajorE1ELSN_1ELNSM_8SaturateE0EEEEEENS4_6LayoutISC_NS5_IJNSA_ILi0EEESS_SS_EEEEENS5_IJNS4_10UnderscoreESV_SV_EEEEENS4_13SM90_TMA_LOADENS4_14ComposedLayoutINS4_7SwizzleILi3ELi4ELi3EEENS4_18smem_ptr_flag_bitsILi8EEENSR_INS5_IJSE_NSA_ILi8EEEEEENS5_IJSB_SE_EEEEEEEvNS4_8identityESY_S18_vS19_EENS_8epilogue10collective18CollectiveEpilogueINS1B_23Sm100TmaWarpSpecializedILi4ELi2ELi64ELb0ELb0EEEJSH_NS5_IJNSR_ISE_SB_EENSR_INSA_ILi64EEESB_EEEEEaNS5_IJlSB_lEEEaS1K_NS1B_6fusion15FusionCallbacksIS1F_NS1L_17LinearCombinationIaiaiLNS_15FloatRoundStyleE2EEESH_S1J_JEEENS4_5SM1004TMEM4LOAD26SM100_TMEM_LOAD_32dp32b64xESY_NSZ_INS10_ILi2ELi4ELi3EEES13_NSR_INS5_IJS14_S1H_EEENS5_IJS1H_SB_EEEEEEENS4_39AutoVectorizingCopyWithAssumedAlignmentILi128EEENS4_14SM90_TMA_STOREES1Z_S21_S21_EEEvvEEEEvNT_6ParamsE)
        /*0be0*/ 	.short	0x0380
        /*0be2*/ 	.short	0x0800


	//----- nvinfo : EIATTR_SW_WAR
	.align		4
.L_56:
        /*0be4*/ 	.byte	0x04, 0x36
        /*0be6*/ 	.short	(.L_58 - .L_57)
.L_57:
        /*0be8*/ 	.word	0x00000008
.L_58:


//--------------------- .nv.callgraph             --------------------------
	.section	.nv.callgraph,"",@"SHT_CUDA_CALLGRAPH"
	.align	4
	.sectionentsize	8
	.align		4
        /*0000*/ 	.word	0x00000000
	.align		4
        /*0004*/ 	.word	0xffffffff
	.align		4
        /*0008*/ 	.word	index@(_ZN7cutlass13device_kernelINS_4gemm6kernel13GemmUniversalIN4cute5tupleIJiiiiEEENS1_10collective13CollectiveMmaINS1_35MainloopSm100TmaUmmaWarpSpecializedILi14ELi2ELi2ENS5_IJNS4_1CILi1EEESB_SB_EEEEENS5_IJNSA_ILi128EEENSA_ILi256EEENSA_ILi32EEEEEEaNS5_IJSB_llEEEaSI_NS4_8TiledMMAINS4_8MMA_AtomIJNS4_15SM100_MMA_S8_SSIaaiLi128ELi256ELNS4_4UMMA5MajorE1ELSN_1ELNSM_8SaturateE0EEEEEENS4_6LayoutISC_NS5_IJNSA_ILi0EEESS_SS_EEEEENS5_IJNS4_10UnderscoreESV_SV_EEEEENS4_13SM90_TMA_LOADENS4_14ComposedLayoutINS4_7SwizzleILi3ELi4ELi3EEENS4_18smem_ptr_flag_bitsILi8EEENSR_INS5_IJSE_NSA_ILi8EEEEEENS5_IJSB_SE_EEEEEEEvNS4_8identityESY_S18_vS19_EENS_8epilogue10collective18CollectiveEpilogueINS1B_23Sm100TmaWarpSpecializedILi4ELi2ELi64ELb0ELb0EEEJSH_NS5_IJNSR_ISE_SB_EENSR_INSA_ILi64EEESB_EEEEEaNS5_IJlSB_lEEEaS1K_NS1B_6fusion15FusionCallbacksIS1F_NS1L_17LinearCombinationIaiaiLNS_15FloatRoundStyleE2EEESH_S1J_JEEENS4_5SM1004TMEM4LOAD26SM100_TMEM_LOAD_32dp32b64xESY_NSZ_INS10_ILi2ELi4ELi3EEES13_NSR_INS5_IJS14_S1H_EEENS5_IJS1H_SB_EEEEEEENS4_39AutoVectorizingCopyWithAssumedAlignmentILi128EEENS4_14SM90_TMA_STOREES1Z_S21_S21_EEEvvEEEEvNT_6ParamsE)
	.align		4
        /*000c*/ 	.word	index@(__assertfail)
	.align		4
        /*0010*/ 	.word	0x00000000
	.align		4
        /*0014*/ 	.word	0xfffffffe
	.align		4
        /*0018*/ 	.word	0x00000000
	.align		4
        /*001c*/ 	.word	0xfffffffd
	.align		4
        /*0020*/ 	.word	0x00000000
	.align		4
        /*0024*/ 	.word	0xfffffffc


//--------------------- .nv.constant4             --------------------------
	.section	.nv.constant4,"a",@progbits
	.align	8
	.align		8
.nv.constant4:
        /*0000*/ 	.dword	__assertfail
	.align		8
        /*0008*/ 	.dword	__unnamed_1
	.align		8
        /*0010*/ 	.dword	__unnamed_2
	.align		8
        /*0018*/ 	.dword	__unnamed_3
	.align		8
        /*0020*/ 	.dword	_ZN40_INTERNAL_bfffe2ea_4_k_cu_78076c92_353174cuda3std3__45__cpo5beginE
	.align		8
        /*0028*/ 	.dword	_ZN40_INTERNAL_bfffe2ea_4_k_cu_78076c92_353174cuda3std3__45__cpo3endE
	.align		8
        /*0030*/ 	.dword	_ZN40_INTERNAL_bfffe2ea_4_k_cu_78076c92_353174cuda3std3__45__cpo6cbeginE
	.align		8
        /*0038*/ 	.dword	_ZN40_INTERNAL_bfffe2ea_4_k_cu_78076c92_353174cuda3std3__45__cpo4cendE
	.align		8
        /*0040*/ 	.dword	_ZN40_INTERNAL_bfffe2ea_4_k_cu_78076c92_353174cuda3std3__442_GLOBAL__N__bfffe2ea_4_k_cu_78076c92_353176ignoreE
	.align		8
        /*0048*/ 	.dword	_ZN40_INTERNAL_bfffe2ea_4_k_cu_78076c92_353174cuda3std3__419piecewise_constructE
	.align		8
        /*0050*/ 	.dword	_ZN40_INTERNAL_bfffe2ea_4_k_cu_78076c92_353174cuda3std3__48in_placeE
	.align		8
        /*0058*/ 	.dword	_ZN40_INTERNAL_bfffe2ea_4_k_cu_78076c92_353174cuda3std6ranges3__45__cpo4swapE
	.align		8
        /*0060*/ 	.dword	_ZN40_INTERNAL_bfffe2ea_4_k_cu_78076c92_353174cuda3std6ranges3__45__cpo9iter_moveE
	.align		8
        /*0068*/ 	.dword	_ZN40_INTERNAL_bfffe2ea_4_k_cu_78076c92_353174cute7productE
	.align		8
        /*0070*/ 	.dword	_ZN40_INTERNAL_bfffe2ea_4_k_cu_78076c92_353174cute1_E
	.align		8
        /*0078*/ 	.dword	$str$25
	.align		8
        /*0080*/ 	.dword	$str$26
	.align		8
        /*0088*/ 	.dword	$str$27
	.align		8
        /*0090*/ 	.dword	$str$28


//--------------------- .text._ZN7cutlass13device_kernelINS_4gemm6kernel13GemmUniversalIN4cute5tupleIJiiiiEEENS1_10collective13CollectiveMmaINS1_35MainloopSm100TmaUmmaWarpSpecializedILi14ELi2ELi2ENS5_IJNS4_1CILi1EEESB_SB_EEEEENS5_IJNSA_ILi128EEENSA_ILi256EEENSA_ILi32EEEEEEaNS5_IJSB_llEEEaSI_NS4_8TiledMMAINS4_8MMA_AtomIJNS4_15SM100_MMA_S8_SSIaaiLi128ELi256ELNS4_4UMMA5MajorE1ELSN_1ELNSM_8SaturateE0EEEEEENS4_6LayoutISC_NS5_IJNSA_ILi0EEESS_SS_EEEEENS5_IJNS4_10UnderscoreESV_SV_EEEEENS4_13SM90_TMA_LOADENS4_14ComposedLayoutINS4_7SwizzleILi3ELi4ELi3EEENS4_18smem_ptr_flag_bitsILi8EEENSR_INS5_IJSE_NSA_ILi8EEEEEENS5_IJSB_SE_EEEEEEEvNS4_8identityESY_S18_vS19_EENS_8epilogue10collective18CollectiveEpilogueINS1B_23Sm100TmaWarpSpecializedILi4ELi2ELi64ELb0ELb0EEEJSH_NS5_IJNSR_ISE_SB_EENSR_INSA_ILi64EEESB_EEEEEaNS5_IJlSB_lEEEaS1K_NS1B_6fusion15FusionCallbacksIS1F_NS1L_17LinearCombinationIaiaiLNS_15FloatRoundStyleE2EEESH_S1J_JEEENS4_5SM1004TMEM4LOAD26SM100_TMEM_LOAD_32dp32b64xESY_NSZ_INS10_ILi2ELi4ELi3EEES13_NSR_INS5_IJS14_S1H_EEENS5_IJS1H_SB_EEEEEEENS4_39AutoVectorizingCopyWithAssumedAlignmentILi128EEENS4_14SM90_TMA_STOREES1Z_S21_S21_EEEvvEEEEvNT_6ParamsE --------------------------
	.section	.text._ZN7cutlass13device_kernelINS_4gemm6kernel13GemmUniversalIN4cute5tupleIJiiiiEEENS1_10collective13CollectiveMmaINS1_35MainloopSm100TmaUmmaWarpSpecializedILi14ELi2ELi2ENS5_IJNS4_1CILi1EEESB_SB_EEEEENS5_IJNSA_ILi128EEENSA_ILi256EEENSA_ILi32EEEEEEaNS5_IJSB_llEEEaSI_NS4_8TiledMMAINS4_8MMA_AtomIJNS4_15SM100_MMA_S8_SSIaaiLi128ELi256ELNS4_4UMMA5MajorE1ELSN_1ELNSM_8SaturateE0EEEEEENS4_6LayoutISC_NS5_IJNSA_ILi0EEESS_SS_EEEEENS5_IJNS4_10UnderscoreESV_SV_EEEEENS4_13SM90_TMA_LOADENS4_14ComposedLayoutINS4_7SwizzleILi3ELi4ELi3EEENS4_18smem_ptr_flag_bitsILi8EEENSR_INS5_IJSE_NSA_ILi8EEEEEENS5_IJSB_SE_EEEEEEEvNS4_8identityESY_S18_vS19_EENS_8epilogue10collective18CollectiveEpilogueINS1B_23Sm100TmaWarpSpecializedILi4ELi2ELi64ELb0ELb0EEEJSH_NS5_IJNSR_ISE_SB_EENSR_INSA_ILi64EEESB_EEEEEaNS5_IJlSB_lEEEaS1K_NS1B_6fusion15FusionCallbacksIS1F_NS1L_17LinearCombinationIaiaiLNS_15FloatRoundStyleE2EEESH_S1J_JEEENS4_5SM1004TMEM4LOAD26SM100_TMEM_LOAD_32dp32b64xESY_NSZ_INS10_ILi2ELi4ELi3EEES13_NSR_INS5_IJS14_S1H_EEENS5_IJS1H_SB_EEEEEEENS4_39AutoVectorizingCopyWithAssumedAlignmentILi128EEENS4_14SM90_TMA_STOREES1Z_S21_S21_EEEvvEEEEvNT_6ParamsE,"ax",@progbits
	.align	128
.text._ZN7cutlass13device_kernelINS_4gemm6kernel13GemmUniversalIN4cute5tupleIJiiiiEEENS1_10collective13CollectiveMmaINS1_35MainloopSm100TmaUmmaWarpSpecializedILi14ELi2ELi2ENS5_IJNS4_1CILi1EEESB_SB_EEEEENS5_IJNSA_ILi128EEENSA_ILi256EEENSA_ILi32EEEEEEaNS5_IJSB_llEEEaSI_NS4_8TiledMMAINS4_8MMA_AtomIJNS4_15SM100_MMA_S8_SSIaaiLi128ELi256ELNS4_4UMMA5MajorE1ELSN_1ELNSM_8SaturateE0EEEEEENS4_6LayoutISC_NS5_IJNSA_ILi0EEESS_SS_EEEEENS5_IJNS4_10UnderscoreESV_SV_EEEEENS4_13SM90_TMA_LOADENS4_14ComposedLayoutINS4_7SwizzleILi3ELi4ELi3EEENS4_18smem_ptr_flag_bitsILi8EEENSR_INS5_IJSE_NSA_ILi8EEEEEENS5_IJSB_SE_EEEEEEEvNS4_8identityESY_S18_vS19_EENS_8epilogue10collective18CollectiveEpilogueINS1B_23Sm100TmaWarpSpecializedILi4ELi2ELi64ELb0ELb0EEEJSH_NS5_IJNSR_ISE_SB_EENSR_INSA_ILi64EEESB_EEEEEaNS5_IJlSB_lEEEaS1K_NS1B_6fusion15FusionCallbacksIS1F_NS1L_17LinearCombinationIaiaiLNS_15FloatRoundStyleE2EEESH_S1J_JEEENS4_5SM1004TMEM4LOAD26SM100_TMEM_LOAD_32dp32b64xESY_NSZ_INS10_ILi2ELi4ELi3EEES13_NSR_INS5_IJS14_S1H_EEENS5_IJS1H_SB_EEEEEEENS4_39AutoVectorizingCopyWithAssumedAlignmentILi128EEENS4_14SM90_TMA_STOREES1Z_S21_S21_EEEvvEEEEvNT_6ParamsE:
        .type           _ZN7cutlass13device_kernelINS_4gemm6kernel13GemmUniversalIN4cute5tupleIJiiiiEEENS1_10collective13CollectiveMmaINS1_35MainloopSm100TmaUmmaWarpSpecializedILi14ELi2ELi2ENS5_IJNS4_1CILi1EEESB_SB_EEEEENS5_IJNSA_ILi128EEENSA_ILi256EEENSA_ILi32EEEEEEaNS5_IJSB_llEEEaSI_NS4_8TiledMMAINS4_8MMA_AtomIJNS4_15SM100_MMA_S8_SSIaaiLi128ELi256ELNS4_4UMMA5MajorE1ELSN_1ELNSM_8SaturateE0EEEEEENS4_6LayoutISC_NS5_IJNSA_ILi0EEESS_SS_EEEEENS5_IJNS4_10UnderscoreESV_SV_EEEEENS4_13SM90_TMA_LOADENS4_14ComposedLayoutINS4_7SwizzleILi3ELi4ELi3EEENS4_18smem_ptr_flag_bitsILi8EEENSR_INS5_IJSE_NSA_ILi8EEEEEENS5_IJSB_SE_EEEEEEEvNS4_8identityESY_S18_vS19_EENS_8epilogue10collective18CollectiveEpilogueINS1B_23Sm100TmaWarpSpecializedILi4ELi2ELi64ELb0ELb0EEEJSH_NS5_IJNSR_ISE_SB_EENSR_INSA_ILi64EEESB_EEEEEaNS5_IJlSB_lEEEaS1K_NS1B_6fusion15FusionCallbacksIS1F_NS1L_17LinearCombinationIaiaiLNS_15FloatRoundStyleE2EEESH_S1J_JEEENS4_5SM1004TMEM4LOAD26SM100_TMEM_LOAD_32dp32b64xESY_NSZ_INS10_ILi2ELi4ELi3EEES13_NSR_INS5_IJS14_S1H_EEENS5_IJS1H_SB_EEEEEEENS4_39AutoVectorizingCopyWithAssumedAlignmentILi128EEENS4_14SM90_TMA_STOREES1Z_S21_S21_EEEvvEEEEvNT_6ParamsE,@function
        .size           _ZN7cutlass13device_kernelINS_4gemm6kernel13GemmUniversalIN4cute5tupleIJiiiiEEENS1_10collective13CollectiveMmaINS1_35MainloopSm100TmaUmmaWarpSpecializedILi14ELi2ELi2ENS5_IJNS4_1CILi1EEESB_SB_EEEEENS5_IJNSA_ILi128EEENSA_ILi256EEENSA_ILi32EEEEEEaNS5_IJSB_llEEEaSI_NS4_8TiledMMAINS4_8MMA_AtomIJNS4_15SM100_MMA_S8_SSIaaiLi128ELi256ELNS4_4UMMA5MajorE1ELSN_1ELNSM_8SaturateE0EEEEEENS4_6LayoutISC_NS5_IJNSA_ILi0EEESS_SS_EEEEENS5_IJNS4_10UnderscoreESV_SV_EEEEENS4_13SM90_TMA_LOADENS4_14ComposedLayoutINS4_7SwizzleILi3ELi4ELi3EEENS4_18smem_ptr_flag_bitsILi8EEENSR_INS5_IJSE_NSA_ILi8EEEEEENS5_IJSB_SE_EEEEEEEvNS4_8identityESY_S18_vS19_EENS_8epilogue10collective18CollectiveEpilogueINS1B_23Sm100TmaWarpSpecializedILi4ELi2ELi64ELb0ELb0EEEJSH_NS5_IJNSR_ISE_SB_EENSR_INSA_ILi64EEESB_EEEEEaNS5_IJlSB_lEEEaS1K_NS1B_6fusion15FusionCallbacksIS1F_NS1L_17LinearCombinationIaiaiLNS_15FloatRoundStyleE2EEESH_S1J_JEEENS4_5SM1004TMEM4LOAD26SM100_TMEM_LOAD_32dp32b64xESY_NSZ_INS10_ILi2ELi4ELi3EEES13_NSR_INS5_IJS14_S1H_EEENS5_IJS1H_SB_EEEEEEENS4_39AutoVectorizingCopyWithAssumedAlignmentILi128EEENS4_14SM90_TMA_STOREES1Z_S21_S21_EEEvvEEEEvNT_6ParamsE,(.L_x_195 - _ZN7cutlass13device_kernelINS_4gemm6kernel13GemmUniversalIN4cute5tupleIJiiiiEEENS1_10collective13CollectiveMmaINS1_35MainloopSm100TmaUmmaWarpSpecializedILi14ELi2ELi2ENS5_IJNS4_1CILi1EEESB_SB_EEEEENS5_IJNSA_ILi128EEENSA_ILi256EEENSA_ILi32EEEEEEaNS5_IJSB_llEEEaSI_NS4_8TiledMMAINS4_8MMA_AtomIJNS4_15SM100_MMA_S8_SSIaaiLi128ELi256ELNS4_4UMMA5MajorE1ELSN_1ELNSM_8SaturateE0EEEEEENS4_6LayoutISC_NS5_IJNSA_ILi0EEESS_SS_EEEEENS5_IJNS4_10UnderscoreESV_SV_EEEEENS4_13SM90_TMA_LOADENS4_14ComposedLayoutINS4_7SwizzleILi3ELi4ELi3EEENS4_18smem_ptr_flag_bitsILi8EEENSR_INS5_IJSE_NSA_ILi8EEEEEENS5_IJSB_SE_EEEEEEEvNS4_8identityESY_S18_vS19_EENS_8epilogue10collective18CollectiveEpilogueINS1B_23Sm100TmaWarpSpecializedILi4ELi2ELi64ELb0ELb0EEEJSH_NS5_IJNSR_ISE_SB_EENSR_INSA_ILi64EEESB_EEEEEaNS5_IJlSB_lEEEaS1K_NS1B_6fusion15FusionCallbacksIS1F_NS1L_17LinearCombinationIaiaiLNS_15FloatRoundStyleE2EEESH_S1J_JEEENS4_5SM1004TMEM4LOAD26SM100_TMEM_LOAD_32dp32b64xESY_NSZ_INS10_ILi2ELi4ELi3EEES13_NSR_INS5_IJS14_S1H_EEENS5_IJS1H_SB_EEEEEEENS4_39AutoVectorizingCopyWithAssumedAlignmentILi128EEENS4_14SM90_TMA_STOREES1Z_S21_S21_EEEvvEEEEvNT_6ParamsE)
        .other          _ZN7cutlass13device_kernelINS_4gemm6kernel13GemmUniversalIN4cute5tupleIJiiiiEEENS1_10collective13CollectiveMmaINS1_35MainloopSm100TmaUmmaWarpSpecializedILi14ELi2ELi2ENS5_IJNS4_1CILi1EEESB_SB_EEEEENS5_IJNSA_ILi128EEENSA_ILi256EEENSA_ILi32EEEEEEaNS5_IJSB_llEEEaSI_NS4_8TiledMMAINS4_8MMA_AtomIJNS4_15SM100_MMA_S8_SSIaaiLi128ELi256ELNS4_4UMMA5MajorE1ELSN_1ELNSM_8SaturateE0EEEEEENS4_6LayoutISC_NS5_IJNSA_ILi0EEESS_SS_EEEEENS5_IJNS4_10UnderscoreESV_SV_EEEEENS4_13SM90_TMA_LOADENS4_14ComposedLayoutINS4_7SwizzleILi3ELi4ELi3EEENS4_18smem_ptr_flag_bitsILi8EEENSR_INS5_IJSE_NSA_ILi8EEEEEENS5_IJSB_SE_EEEEEEEvNS4_8identityESY_S18_vS19_EENS_8epilogue10collective18CollectiveEpilogueINS1B_23Sm100TmaWarpSpecializedILi4ELi2ELi64ELb0ELb0EEEJSH_NS5_IJNSR_ISE_SB_EENSR_INSA_ILi64EEESB_EEEEEaNS5_IJlSB_lEEEaS1K_NS1B_6fusion15FusionCallbacksIS1F_NS1L_17LinearCombinationIaiaiLNS_15FloatRoundStyleE2EEESH_S1J_JEEENS4_5SM1004TMEM4LOAD26SM100_TMEM_LOAD_32dp32b64xESY_NSZ_INS10_ILi2ELi4ELi3EEES13_NSR_INS5_IJS14_S1H_EEENS5_IJS1H_SB_EEEEEEENS4_39AutoVectorizingCopyWithAssumedAlignmentILi128EEENS4_14SM90_TMA_STOREES1Z_S21_S21_EEEvvEEEEvNT_6ParamsE,@"STO_CUDA_ENTRY STV_DEFAULT"
_ZN7cutlass13device_kernelINS_4gemm6kernel13GemmUniversalIN4cute5tupleIJiiiiEEENS1_10collective13CollectiveMmaINS1_35MainloopSm100TmaUmmaWarpSpecializedILi14ELi2ELi2ENS5_IJNS4_1CILi1EEESB_SB_EEEEENS5_IJNSA_ILi128EEENSA_ILi256EEENSA_ILi32EEEEEEaNS5_IJSB_llEEEaSI_NS4_8TiledMMAINS4_8MMA_AtomIJNS4_15SM100_MMA_S8_SSIaaiLi128ELi256ELNS4_4UMMA5MajorE1ELSN_1ELNSM_8SaturateE0EEEEEENS4_6LayoutISC_NS5_IJNSA_ILi0EEESS_SS_EEEEENS5_IJNS4_10UnderscoreESV_SV_EEEEENS4_13SM90_TMA_LOADENS4_14ComposedLayoutINS4_7SwizzleILi3ELi4ELi3EEENS4_18smem_ptr_flag_bitsILi8EEENSR_INS5_IJSE_NSA_ILi8EEEEEENS5_IJSB_SE_EEEEEEEvNS4_8identityESY_S18_vS19_EENS_8epilogue10collective18CollectiveEpilogueINS1B_23Sm100TmaWarpSpecializedILi4ELi2ELi64ELb0ELb0EEEJSH_NS5_IJNSR_ISE_SB_EENSR_INSA_ILi64EEESB_EEEEEaNS5_IJlSB_lEEEaS1K_NS1B_6fusion15FusionCallbacksIS1F_NS1L_17LinearCombinationIaiaiLNS_15FloatRoundStyleE2EEESH_S1J_JEEENS4_5SM1004TMEM4LOAD26SM100_TMEM_LOAD_32dp32b64xESY_NSZ_INS10_ILi2ELi4ELi3EEES13_NSR_INS5_IJS14_S1H_EEENS5_IJS1H_SB_EEEEEEENS4_39AutoVectorizingCopyWithAssumedAlignmentILi128EEENS4_14SM90_TMA_STOREES1Z_S21_S21_EEEvvEEEEvNT_6ParamsE:
[----:B------:R-:W1:Y:S01]  /*0000*/  LDC R1, c[0x0][0x37c] ;  /* 0x0000df00ff017b82 */ /* 0x000e620000000800 */
[----:B------:R-:W2:Y:S01]  /*0010*/  S2R R167, SR_TID.X ;  /* 0x0000000000a77919 */ /* 0x000ea20000002100 */
[----:B------:R-:W3:Y:S01]  /*0020*/  LDCU.64 UR4, c[0x0][0x890] ;  /* 0x00011200ff0477ac */ /* 0x000ee20008000a00 */
[----:B------:R-:W-:Y:S02]  /*0030*/  PRMT R151, RZ, 0x7610, R151 ;  /* 0x00007610ff977816 */ /* 0x000fe40000000097 */
[----:B------:R-:W-:Y:S01]  /*0040*/  ELECT P5, URZ, PT ;  /* 0x0000000000ff782f */ /* 0x000fe200038a0000 */
[----:B------:R-:W4:Y:S01]  /*0050*/  LDCU.64 UR46, c[0x0][0x358] ;  /* 0x00006b00ff2e77ac */ /* 0x000f220008000a00 */
[----:B---3--:R-:W-:-:S04]  /*0060*/  UISETP.NE.U32.AND UP0, UPT, UR4, URZ, UPT ;  /* 0x000000ff0400728c */ /* 0x008fc8000bf05070 */
[----:B------:R-:W-:Y:S01]  /*0070*/  UISETP.NE.AND.EX UP0, UPT, UR5, URZ, UPT, UP0 ;  /* 0x000000ff0500728c */ /* 0x000fe2000bf05300 */
[----:B--2---:R-:W-:-:S05]  /*0080*/  SHF.R.U32.HI R154, RZ, 0x5, R167 ;  /* 0x00000005ff9a7819 */ /* 0x004fca00000116a7 */
[----:B------:R-:W2:Y:S02]  /*0090*/  SHFL.IDX PT, R0, R154, RZ, 0x1f ;  /* 0x00001fff9a007589 */ /* 0x000ea400000e0000 */
[----:B--2---:R-:W-:Y:S01]  /*00a0*/  R2UR UR8, R0 ;  /* 0x00000000000872ca */ /* 0x004fe200000e0000 */
[----:B-1--4-:R-:W-:-:S14]  /*00b0*/  BRA.U UP0, `(.L_x_0) ;  /* 0x00000001002c7547 */ /* 0x012fdc000b800000 */
[----:B------:R-:W1:Y:S02]  /*00c0*/  LDCU.64 UR6, c[0x0][0x888] ;  /* 0x00011100ff0677ac */ /* 0x000e640008000a00 */
[----:B-1----:R-:W-:-:S04]  /*00d0*/  UISETP.NE.U32.AND UP0, UPT, UR6, URZ, UPT ;  /* 0x000000ff0600728c */ /* 0x002fc8000bf05070 */
[----:B------:R-:W-:-:S09]  /*00e0*/  UISETP.NE.AND.EX UP0, UPT, UR7, URZ, UPT, UP0 ;  /* 0x000000ff0700728c */ /* 0x000fd2000bf05300 */
[----:B------:R-:W-:Y:S05]  /*00f0*/  BRA.U !UP0, `(.L_x_1) ;  /* 0x0000000108107547 */ /* 0x000fea000b800000 */
[----:B------:R-:W1:Y:S02]  /*0100*/  LDC.64 R82, c[0x0][0x888] ;  /* 0x00022200ff527b82 */ /* 0x000e640000000a00 */
[----:B-1----:R1:W5:Y:S01]  /*0110*/  LDG.E R82, desc[UR46][R82.64] ;  /* 0x0000002e52527981 */ /* 0x002362000c1e1900 */
[----:B------:R-:W-:Y:S01]  /*0120*/  HFMA2 R151, -RZ, RZ, 0, 5.9604644775390625e-08 ;  /* 0x00000001ff977431 */ /* 0x000fe200000001ff */
[----:B------:R-:W-:Y:S05]  /*0130*/  BRA `(.L_x_0) ;  /* 0x00000000000c7947 */ /* 0x000fea0003800000 */
.L_x_1:
[----:B------:R-:W1:Y:S01]  /*0140*/  LDCU UR6, c[0x0][0x880] ;  /* 0x00011000ff0677ac */ /* 0x000e620008000800 */
[----:B------:R-:W-:Y:S01]  /*0150*/  HFMA2 R151, -RZ, RZ, 0, 5.9604644775390625e-08 ;  /* 0x00000001ff977431 */ /* 0x000fe200000001ff */
[----:B-1----:R-:W-:-:S07]  /*0160*/  MOV R82, UR6 ;  /* 0x0000000600527c02 */ /* 0x002fce0008000f00 */
.L_x_0:
[----:B------:R-:W2:Y:S02]  /*0170*/  LDCU.64 UR6, c[0x0][0x8b0] ;  /* 0x00011600ff0677ac */ /* 0x000ea40008000a00 */
[----:B--2---:R-:W-:-:S04]  /*0180*/  UISETP.NE.U32.AND UP0, UPT, UR6, URZ, UPT ;  /* 0x000000ff0600728c */ /* 0x004fc8000bf05070 */
[----:B------:R-:W-:-:S09]  /*0190*/  UISETP.NE.AND.EX UP0, UPT, UR7, URZ, UPT, UP0 ;  /* 0x000000ff0700728c */ /* 0x000fd2000bf05300 */
[----:B------:R-:W-:Y:S05]  /*01a0*/  BRA.U UP0, `(.L_x_2) ;  /* 0x0000000100247547 */ /* 0x000fea000b800000 */
[----:B------:R-:W2:Y:S02]  /*01b0*/  LDCU.64 UR6, c[0x0][0x8a8] ;  /* 0x00011500ff0677ac */ /* 0x000ea40008000a00 */
[----:B--2---:R-:W-:-:S04]  /*01c0*/  UISETP.NE.U32.AND UP0, UPT, UR6, URZ, UPT ;  /* 0x000000ff0600728c */ /* 0x004fc8000bf05070 */
[----:B------:R-:W-:-:S09]  /*01d0*/  UISETP.NE.AND.EX UP0, UPT, UR7, URZ, UPT, UP0 ;  /* 0x000000ff0700728c */ /* 0x000fd2000bf05300 */
[----:B------:R-:W-:Y:S05]  /*01e0*/  BRA.U !UP0, `(.L_x_3) ;  /* 0x00000001080c7547 */ /* 0x000fea000b800000 */
[----:B------:R-:W2:Y:S02]  /*01f0*/  LDC.64 R78, c[0x0][0x8a8] ;  /* 0x00022a00ff4e7b82 */ /* 0x000ea40000000a00 */
[----:B--2---:R2:W5:Y:S01]  /*0200*/  LDG.E R78, desc[UR46][R78.64] ;  /* 0x0000002e4e4e7981 */ /* 0x004562000c1e1900 */
[----:B------:R-:W-:Y:S05]  /*0210*/  BRA `(.L_x_2) ;  /* 0x0000000000087947 */ /* 0x000fea0003800000 */
.L_x_3:
[----:B------:R-:W2:Y:S02]  /*0220*/  LDCU UR6, c[0x0][0x8a0] ;  /* 0x00011400ff0677ac */ /* 0x000ea40008000800 */
[----:B--2---:R-:W-:Y:S02]  /*0230*/  MOV R78, UR6 ;  /* 0x00000006004e7c02 */ /* 0x004fe40008000f00 */
.L_x_2:
[----:B------:R-:W-:Y:S01]  /*0240*/  IMAD.U32 R0, RZ, RZ, UR8 ;  /* 0x00000008ff007e24 */ /* 0x000fe2000f8e00ff */
[----:B------:R-:W-:Y:S04]  /*0250*/  BSSY.RECONVERGENT B0, `(.L_x_4) ;  /* 0x000000c000007945 */ /* 0x000fe80003800200 */
[C---:B------:R-:W-:Y:S02]  /*0260*/  ISETP.NE.OR P1, PT, R0.reuse, 0x1, !P5 ;  /* 0x000000010000780c */ /* 0x040fe40006f25670 */
[----:B------:R-:W-:-:S11]  /*0270*/  ISETP.NE.OR P0, PT, R0, 0x3, !P5 ;  /* 0x000000030000780c */ /* 0x000fd60006f05670 */
[----:B------:R-:W-:Y:S05]  /*0280*/  @P1 BRA `(.L_x_5) ;  /* 0x0000000000201947 */ /* 0x000fea0003800000 */
[----:B------:R-:W3:Y:S02]  /*0290*/  LDCU.64 UR6, c[0x0][0x348] ;  /* 0x00006900ff0677ac */ /* 0x000ee40008000a00 */
[----:B---3--:R-:W-:Y:S02]  /*02a0*/  UIADD3 UR10, UP1, UPT, UR6, 0x80, URZ ;  /* 0x00000080060a7890 */ /* 0x008fe4000ff3e0ff */
[----:B------:R-:W-:Y:S02]  /*02b0*/  UIADD3 UR6, UP0, UPT, UR6, 0x180, URZ ;  /* 0x0000018006067890 */ /* 0x000fe4000ff1e0ff */
[----:B------:R-:W-:Y:S02]  /*02c0*/  UIADD3.X UR11, UPT, UPT, URZ, UR7, URZ, UP1, !UPT ;  /* 0x00000007ff0b7290 */ /* 0x000fe40008ffe4ff */
[----:B------:R-:W-:-:S07]  /*02d0*/  UIADD3.X UR7, UPT, UPT, URZ, UR7, URZ, UP0, !UPT ;  /* 0x00000007ff077290 */ /* 0x000fce00087fe4ff */
[----:B------:R3:W-:Y:S02]  /*02e0*/  UTMACCTL.PF [UR10] ;  /* 0x000000000a0079b9 */ /* 0x0007e40008040000 */
[----:B------:R3:W-:Y:S02]  /*02f0*/  UTMACCTL.PF [UR6] ;  /* 0x00000000060079b9 */ /* 0x0007e40008040000 */
[----:B---3--:R-:W-:Y:S01]  /*0300*/  NOP ;  /* 0x0000000000007918 */ /* 0x008fe20000000000 */
.L_x_5:
[----:B------:R-:W-:Y:S05]  /*0310*/  BSYNC.RECONVERGENT B0 ;  /* 0x0000000000007941 */ /* 0x000fea0003800200 */
.L_x_4:
[----:B------:R-:W-:Y:S04]  /*0320*/  BSSY.RECONVERGENT B0, `(.L_x_6) ;  /* 0x000000a000007945 */ /* 0x000fe80003800200 */
        /* <DEDUP_REMOVED lines=9> */
.L_x_7:
[----:B------:R-:W-:Y:S05]  /*03c0*/  BSYNC.RECONVERGENT B0 ;  /* 0x0000000000007941 */ /* 0x000fea0003800200 */
.L_x_6:
[----:B------:R-:W3:Y:S01]  /*03d0*/  LDCU.64 UR6, c[0x0][0x888] ;  /* 0x00011100ff0677ac */ /* 0x000ee20008000a00 */
[----:B------:R-:W-:Y:S02]  /*03e0*/  UISETP.EQ.U32.AND UP1, UPT, UR4, URZ, UPT ;  /* 0x000000ff0400728c */ /* 0x000fe4000bf22070 */
[----:B------:R-:W-:Y:S02]  /*03f0*/  UPLOP3.LUT UP2, UPT, UPT, UPT, UPT, 0x80, 0x8 ;  /* 0x000000000008789c */ /* 0x000fe40003f4f070 */
[----:B---3--:R-:W-:-:S04]  /*0400*/  UISETP.NE.U32.AND UP0, UPT, UR6, URZ, UPT ;  /* 0x000000ff0600728c */ /* 0x008fc8000bf05070 */
[----:B------:R-:W-:-:S04]  /*0410*/  UISETP.NE.AND.EX UP0, UPT, UR7, URZ, UPT, UP0 ;  /* 0x000000ff0700728c */ /* 0x000fc8000bf05300 */
[----:B------:R-:W-:-:S04]  /*0420*/  UISETP.EQ.OR.EX UP3, UPT, UR5, URZ, !UP0, UP1 ;  /* 0x000000ff0500728c */ /* 0x000fc8000c762710 */
[----:B------:R-:W-:-:S05]  /*0430*/  UP2UR UR50, UPR, URZ, 0x8 ;  /* 0x00000008ff327883 */ /* 0x000fca0008000000 */
[----:B------:R-:W-:Y:S07]  /*0440*/  BRA.U !UP3, `(.L_x_8) ;  /* 0x000000010b207547 */ /* 0x000fee000b800000 */
[----:B-----5:R-:W-:Y:S01]  /*0450*/  R2UR UR6, R82 ;  /* 0x00000000520672ca */ /* 0x020fe200000e0000 */
[----:B------:R-:W-:Y:S02]  /*0460*/  UISETP.NE.U32.AND UP2, UPT, UR4, URZ, UPT ;  /* 0x000000ff0400728c */ /* 0x000fe4000bf45070 */
[----:B------:R-:W-:Y:S02]  /*0470*/  USEL UR4, URZ, 0xffffffff, UP0 ;  /* 0xffffffffff047887 */ /* 0x000fe40008000000 */
[----:B------:R-:W-:-:S08]  /*0480*/  UISETP.NE.AND.EX UP2, UPT, UR5, URZ, UPT, UP2 ;  /* 0x000000ff0500728c */ /* 0x000fd0000bf45320 */
[----:B------:R-:W-:-:S04]  /*0490*/  UISETP.NE.AND UP1, UPT, UR6, URZ, UPT ;  /* 0x000000ff0600728c */ /* 0x000fc8000bf25270 */
[----:B------:R-:W-:-:S04]  /*04a0*/  @!UP2 USEL UR4, URZ, 0xffffffff, UP1 ;  /* 0xffffffffff04a887 */ /* 0x000fc80008800000 */
[----:B------:R-:W-:-:S04]  /*04b0*/  ULOP3.LUT UR4, UR4, 0x1, URZ, 0xc0, !UPT ;  /* 0x0000000104047892 */ /* 0x000fc8000f8ec0ff */
[----:B------:R-:W-:-:S11]  /*04c0*/  UISETP.NE.U32.AND UP2, UPT, UR4, 0x1, UPT ;  /* 0x000000010400788c */ /* 0x000fd6000bf45070 */
.L_x_8:
[----:B------:R-:W3:Y:S01]  /*04d0*/  SHFL.IDX PT, R2, R154, RZ, 0x1f ;  /* 0x00001fff9a027589 */ /* 0x000ee200000e0000 */
[----:B------:R-:W-:-:S04]  /*04e0*/  UISETP.NE.AND UP1, UPT, UR8, 0x2, UPT ;  /* 0x000000020800788c */ /* 0x000fc8000bf25270 */
[----:B------:R-:W-:Y:S01]  /*04f0*/  USEL UR6, URZ, 0x1, UP1 ;  /* 0x00000001ff067887 */ /* 0x000fe20008800000 */
[----:B---3--:R-:W-:-:S13]  /*0500*/  ISETP.NE.AND P0, PT, R2, RZ, PT ;  /* 0x000000ff0200720c */ /* 0x008fda0003f05270 */
[----:B------:R-:W-:Y:S05]  /*0510*/  @P0 BRA `(.L_x_9) ;  /* 0x0000000000a40947 */ /* 0x000fea0003800000 */
[----:B------:R-:W-:Y:S01]  /*0520*/  ELECT P0, URZ, PT ;  /* 0x0000000000ff782f */ /* 0x000fe20003800000 */
[----:B------:R-:W-:-:S12]  /*0530*/  BSSY.RECONVERGENT B0, `(.L_x_9) ;  /* 0x0000027000007945 */ /* 0x000fd80003800200 */
[----:B------:R-:W-:Y:S05]  /*0540*/  @!P0 BRA `(.L_x_10) ;  /* 0x0000000000948947 */ /* 0x000fea0003800000 */
[----:B------:R-:W3:Y:S01]  /*0550*/  S2UR UR5, SR_CgaCtaId ;  /* 0x00000000000579c3 */ /* 0x000ee20000008800 */
[----:B------:R-:W-:Y:S01]  /*0560*/  UMOV UR7, 0x400 ;  /* 0x0000040000077882 */ /* 0x000fe20000000000 */
[----:B------:R-:W-:Y:S02]  /*0570*/  UMOV UR4, 0x1 ;  /* 0x0000000100047882 */ /* 0x000fe40000000000 */
[----:B------:R-:W-:-:S04]  /*0580*/  UIADD3 UR10, UPT, UPT, -UR4, 0x100000, URZ ;  /* 0x00100000040a7890 */ /* 0x000fc8000fffe1ff */
[----:B------:R-:W-:Y:S02]  /*0590*/  USHF.L.U32 UR11, UR10, 0xb, URZ ;  /* 0x0000000b0a0b7899 */ /* 0x000fe400080006ff */
[----:B------:R-:W-:Y:S02]  /*05a0*/  USHF.L.U32 UR10, UR10, 0x1, URZ ;  /* 0x000000010a0a7899 */ /* 0x000fe400080006ff */
[----:B---3--:R-:W-:Y:S01]  /*05b0*/  ULEA UR5, UR5, UR7, 0x18 ;  /* 0x0000000705057291 */ /* 0x008fe2000f8ec0ff */
[----:B------:R-:W3:Y:S11]  /*05c0*/  FENCE.VIEW.ASYNC.S ;  /* 0x00000000000073c6 */ /* 0x000ef60000000000 */
[----:B---3--:R3:W4:Y:S01]  /*05d0*/  SYNCS.EXCH.64 URZ, [UR5], UR10 ;  /* 0x0000000a05ff75b2 */ /* 0x0087220008000100 */
[----:B------:R3:W1:Y:S01]  /*05e0*/  SYNCS.EXCH.64 URZ, [UR5+0x70], UR10 ;  /* 0x0000700a05ff75b2 */ /* 0x0006620008000100 */
        /* <DEDUP_REMOVED lines=25> */
[----:B------:R3:W1:Y:S02]  /*0780*/  SYNCS.EXCH.64 URZ, [UR5+0xd8], UR10 ;  /* 0x0000d80a05ff75b2 */ /* 0x0006640008000100 */
[----:B---34-:R-:W-:Y:S01]  /*0790*/  NOP ;  /* 0x0000000000007918 */ /* 0x018fe20000000000 */
.L_x_10:
[----:B------:R-:W-:Y:S05]  /*07a0*/  BSYNC.RECONVERGENT B0 ;  /* 0x0000000000007941 */ /* 0x000fea0003800200 */
.L_x_9:
[----:B------:R-:W3:Y:S01]  /*07b0*/  SHFL.IDX PT, R2, R154, RZ, 0x1f ;  /* 0x00001fff9a027589 */ /* 0x000ee200000e0000 */
[----:B------:R-:W-:Y:S01]  /*07c0*/  NOP ;  /* 0x0000000000007918 */ /* 0x000fe20000000000 */
[----:B---3--:R-:W-:-:S13]  /*07d0*/  ISETP.NE.AND P0, PT, R2, 0x1, PT ;  /* 0x000000010200780c */ /* 0x008fda0003f05270 */
[----:B------:R-:W-:Y:S05]  /*07e0*/  @P0 BRA `(.L_x_11) ;  /* 0x0000000000580947 */ /* 0x000fea0003800000 */
[----:B------:R-:W3:Y:S01]  /*07f0*/  S2UR UR7, SR_CgaCtaId ;  /* 0x00000000000779c3 */ /* 0x000ee20000008800 */
[----:B------:R-:W-:Y:S01]  /*0800*/  UMOV UR9, 0x400 ;  /* 0x0000040000097882 */ /* 0x000fe20000000000 */
[----:B------:R-:W-:Y:S01]  /*0810*/  UMOV UR5, 0x20 ;  /* 0x0000002000057882 */ /* 0x000fe20000000000 */
[----:B------:R-:W-:Y:S01]  /*0820*/  UMOV UR4, 0x80 ;  /* 0x0000008000047882 */ /* 0x000fe20000000000 */
[----:B------:R-:W-:-:S04]  /*0830*/  UIADD3 UR10, UPT, UPT, -UR5, 0x100000, URZ ;  /* 0x00100000050a7890 */ /* 0x000fc8000fffe1ff */
[----:B------:R-:W-:Y:S02]  /*0840*/  USHF.L.U32 UR11, UR10, 0xb, URZ ;  /* 0x0000000b0a0b7899 */ /* 0x000fe400080006ff */
[----:B------:R-:W-:Y:S02]  /*0850*/  USHF.L.U32 UR10, UR10, 0x1, URZ ;  /* 0x000000010a0a7899 */ /* 0x000fe400080006ff */
[----:B------:R-:W-:-:S04]  /*0860*/  UIADD3 UR4, UPT, UPT, -UR4, 0x100000, URZ ;  /* 0x0010000004047890 */ /* 0x000fc8000fffe1ff */
[----:B------:R-:W-:Y:S02]  /*0870*/  USHF.L.U32 UR5, UR4, 0xb, URZ ;  /* 0x0000000b04057899 */ /* 0x000fe400080006ff */
[----:B------:R-:W-:Y:S01]  /*0880*/  USHF.L.U32 UR4, UR4, 0x1, URZ ;  /* 0x0000000104047899 */ /* 0x000fe200080006ff */
[----:B------:R-:W-:Y:S01]  /*0890*/  ELECT P0, URZ, PT ;  /* 0x0000000000ff782f */ /* 0x000fe20003800000 */
[----:B---3--:R-:W-:Y:S01]  /*08a0*/  ULEA UR7, UR7, UR9, 0x18 ;  /* 0x0000000907077291 */ /* 0x008fe2000f8ec0ff */
[----:B------:R-:W3:Y:S11]  /*08b0*/  FENCE.VIEW.ASYNC.S ;  /* 0x00000000000073c6 */ /* 0x000ef60000000000 */
[----:B---3--:R3:W4:Y:S01]  /*08c0*/  SYNCS.EXCH.64 URZ, [UR7+0xe0], UR10 ;  /* 0x0000e00a07ff75b2 */ /* 0x0087220008000100 */
[----:B------:R3:W1:Y:S01]  /*08d0*/  SYNCS.EXCH.64 URZ, [UR7+0x100], UR4 ;  /* 0x0001000407ff75b2 */ /* 0x0006620008000100 */
[----:B------:R3:W1:Y:S01]  /*08e0*/  SYNCS.EXCH.64 URZ, [UR7+0xe8], UR10 ;  /* 0x0000e80a07ff75b2 */ /* 0x0006620008000100 */
[----:B------:R3:W1:Y:S01]  /*08f0*/  SYNCS.EXCH.64 URZ, [UR7+0x108], UR4 ;  /* 0x0001080407ff75b2 */ /* 0x0006620008000100 */
[----:B------:R3:W1:Y:S01]  /*0900*/  SYNCS.EXCH.64 URZ, [UR7+0xf0], UR10 ;  /* 0x0000f00a07ff75b2 */ /* 0x0006620008000100 */
[----:B------:R3:W1:Y:S01]  /*0910*/  SYNCS.EXCH.64 URZ, [UR7+0x110], UR4 ;  /* 0x0001100407ff75b2 */ /* 0x0006620008000100 */
[----:B------:R3:W1:Y:S01]  /*0920*/  SYNCS.EXCH.64 URZ, [UR7+0xf8], UR10 ;  /* 0x0000f80a07ff75b2 */ /* 0x0006620008000100 */
[----:B------:R3:W1:Y:S01]  /*0930*/  SYNCS.EXCH.64 URZ, [UR7+0x118], UR4 ;  /* 0x0001180407ff75b2 */ /* 0x0006620008000100 */
[----:B------:R-:W-:Y:S01]  /*0940*/  NOP ;  /* 0x0000000000007918 */ /* 0x000fe20000000000 */
.L_x_11:
[----:B------:R-:W2:Y:S01]  /*0950*/  SHFL.IDX PT, R2, R154, RZ, 0x1f ;  /* 0x00001fff9a027589 */ /* 0x000ea200000e0000 */
[----:B------:R-:W-:Y:S01]  /*0960*/  NOP ;  /* 0x0000000000007918 */ /* 0x000fe20000000000 */
[----:B--2---:R-:W-:-:S13]  /*0970*/  ISETP.NE.AND P0, PT, R2, 0x3, PT ;  /* 0x000000030200780c */ /* 0x004fda0003f05270 */
[----:B------:R-:W-:Y:S05]  /*0980*/  @P0 BRA `(.L_x_12) ;  /* 0x0000000000300947 */ /* 0x000fea0003800000 */
[----:B---3--:R-:W2:Y:S01]  /*0990*/  S2UR UR5, SR_CgaCtaId ;  /* 0x00000000000579c3 */ /* 0x008ea20000008800 */
[----:B------:R-:W-:Y:S01]  /*09a0*/  UMOV UR7, 0x400 ;  /* 0x0000040000077882 */ /* 0x000fe20000000000 */
[----:B------:R-:W-:Y:S01]  /*09b0*/  UMOV UR4, 0x20 ;  /* 0x0000002000047882 */ /* 0x000fe20000000000 */
[----:B------:R-:W-:Y:S01]  /*09c0*/  ELECT P0, URZ, PT ;  /* 0x0000000000ff782f */ /* 0x000fe20003800000 */
[----:B------:R-:W-:-:S04]  /*09d0*/  UIADD3 UR10, UPT, UPT, -UR4, 0x100000, URZ ;  /* 0x00100000040a7890 */ /* 0x000fc8000fffe1ff */
[----:B------:R-:W-:Y:S02]  /*09e0*/  USHF.L.U32 UR11, UR10, 0xb, URZ ;  /* 0x0000000b0a0b7899 */ /* 0x000fe400080006ff */
[----:B------:R-:W-:Y:S02]  /*09f0*/  USHF.L.U32 UR10, UR10, 0x1, URZ ;  /* 0x000000010a0a7899 */ /* 0x000fe400080006ff */
[----:B--2---:R-:W-:Y:S01]  /*0a00*/  ULEA UR5, UR5, UR7, 0x18 ;  /* 0x0000000705057291 */ /* 0x004fe2000f8ec0ff */
[----:B------:R-:W2:Y:S11]  /*0a10*/  FENCE.VIEW.ASYNC.S ;  /* 0x00000000000073c6 */ /* 0x000eb60000000000 */
[----:B--2---:R2:W3:Y:S01]  /*0a20*/  SYNCS.EXCH.64 URZ, [UR5+0x120], UR10 ;  /* 0x0001200a05ff75b2 */ /* 0x0044e20008000100 */
[----:B------:R2:W1:Y:S01]  /*0a30*/  SYNCS.EXCH.64 URZ, [UR5+0x128], UR10 ;  /* 0x0001280a05ff75b2 */ /* 0x0004620008000100 */
[----:B------:R-:W-:Y:S01]  /*0a40*/  NOP ;  /* 0x0000000000007918 */ /* 0x000fe20000000000 */
.L_x_12:
[----:B------:R-:W4:Y:S01]  /*0a50*/  SHFL.IDX PT, R2, R154, RZ, 0x1f ;  /* 0x00001fff9a027589 */ /* 0x000f2200000e0000 */
[----:B------:R-:W-:Y:S01]  /*0a60*/  NOP ;  /* 0x0000000000007918 */ /* 0x000fe20000000000 */
[----:B----4-:R-:W-:-:S13]  /*0a70*/  ISETP.NE.AND P0, PT, R2, 0x4, PT ;  /* 0x000000040200780c */ /* 0x010fda0003f05270 */
[----:B------:R-:W-:Y:S05]  /*0a80*/  @P0 BRA `(.L_x_13) ;  /* 0x00000000004c0947 */ /* 0x000fea0003800000 */
[----:B--23--:R-:W2:Y:S01]  /*0a90*/  S2UR UR5, SR_CgaCtaId ;  /* 0x00000000000579c3 */ /* 0x00cea20000008800 */
[----:B------:R-:W-:Y:S01]  /*0aa0*/  UMOV UR9, 0x100 ;  /* 0x0000010000097882 */ /* 0x000fe20000000000 */
[----:B------:R-:W-:Y:S01]  /*0ab0*/  UMOV UR7, 0x400 ;  /* 0x0000040000077882 */ /* 0x000fe20000000000 */
[----:B------:R-:W-:Y:S01]  /*0ac0*/  USEL UR9, UR9, 0xe0, UP2 ;  /* 0x000000e009097887 */ /* 0x000fe20009000000 */
[----:B------:R-:W-:Y:S01]  /*0ad0*/  UMOV UR4, 0x1 ;  /* 0x0000000100047882 */ /* 0x000fe20000000000 */
[----:B------:R-:W-:Y:S01]  /*0ae0*/  ELECT P0, URZ, PT ;  /* 0x0000000000ff782f */ /* 0x000fe20003800000 */
[----:B------:R-:W-:-:S04]  /*0af0*/  UIADD3 UR10, UPT, UPT, -UR4, 0x100000, URZ ;  /* 0x00100000040a7890 */ /* 0x000fc8000fffe1ff */
[----:B------:R-:W-:Y:S02]  /*0b00*/  USHF.L.U32 UR11, UR10, 0xb, URZ ;  /* 0x0000000b0a0b7899 */ /* 0x000fe400080006ff */
[----:B------:R-:W-:Y:S02]  /*0b10*/  USHF.L.U32 UR10, UR10, 0x1, URZ ;  /* 0x000000010a0a7899 */ /* 0x000fe400080006ff */
[----:B------:R-:W-:-:S04]  /*0b20*/  UIADD3 UR12, UPT, UPT, -UR9, 0x100000, URZ ;  /* 0x00100000090c7890 */ /* 0x000fc8000fffe1ff */
[----:B------:R-:W-:Y:S02]  /*0b30*/  USHF.L.U32 UR13, UR12, 0xb, URZ ;  /* 0x0000000b0c0d7899 */ /* 0x000fe400080006ff */
[----:B------:R-:W-:Y:S02]  /*0b40*/  USHF.L.U32 UR12, UR12, 0x1, URZ ;  /* 0x000000010c0c7899 */ /* 0x000fe400080006ff */
[----:B--2---:R-:W-:Y:S01]  /*0b50*/  ULEA UR5, UR5, UR7, 0x18 ;  /* 0x0000000705057291 */ /* 0x004fe2000f8ec0ff */
[----:B------:R-:W2:Y:S11]  /*0b60*/  FENCE.VIEW.ASYNC.S ;  /* 0x00000000000073c6 */ /* 0x000eb60000000000 */
[----:B--2---:R4:W2:Y:S01]  /*0b70*/  SYNCS.EXCH.64 URZ, [UR5+0x130], UR10 ;  /* 0x0001300a05ff75b2 */ /* 0x0048a20008000100 */
[----:B------:R4:W3:Y:S01]  /*0b80*/  SYNCS.EXCH.64 URZ, [UR5+0x140], UR12 ;  /* 0x0001400c05ff75b2 */ /* 0x0008e20008000100 */
[----:B------:R4:W1:Y:S01]  /*0b90*/  SYNCS.EXCH.64 URZ, [UR5+0x138], UR10 ;  /* 0x0001380a05ff75b2 */ /* 0x0008620008000100 */
[----:B------:R4:W1:Y:S02]  /*0ba0*/  SYNCS.EXCH.64 URZ, [UR5+0x148], UR12 ;  /* 0x0001480c05ff75b2 */ /* 0x0008640008000100 */
[----:B----4-:R-:W-:Y:S01]  /*0bb0*/  NOP ;  /* 0x0000000000007918 */ /* 0x010fe20000000000 */
.L_x_13:
[----:B------:R-:W4:Y:S01]  /*0bc0*/  SHFL.IDX PT, R2, R154, RZ, 0x1f ;  /* 0x00001fff9a027589 */ /* 0x000f2200000e0000 */
[----:B------:R-:W-:Y:S01]  /*0bd0*/  NOP ;  /* 0x0000000000007918 */ /* 0x000fe20000000000 */
[----:B----4-:R-:W-:-:S13]  /*0be0*/  ISETP.NE.AND P0, PT, R2, 0x5, PT ;  /* 0x000000050200780c */ /* 0x010fda0003f05270 */
[----:B------:R-:W-:Y:S05]  /*0bf0*/  @P0 BRA `(.L_x_14) ;  /* 0x0000000000480947 */ /* 0x000fea0003800000 */
[----:B---3--:R-:W3:Y:S01]  /*0c00*/  S2UR UR7, SR_CgaCtaId ;  /* 0x00000000000779c3 */ /* 0x008ee20000008800 */
[----:B------:R-:W-:Y:S01]  /*0c10*/  UMOV UR9, 0x400 ;  /* 0x0000040000097882 */ /* 0x000fe20000000000 */
[----:B--2---:R-:W-:Y:S01]  /*0c20*/  UMOV UR5, 0x1 ;  /* 0x0000000100057882 */ /* 0x004fe20000000000 */
        /* <DEDUP_REMOVED lines=9> */
[----:B------:R-:W2:Y:S11]  /*0cc0*/  FENCE.VIEW.ASYNC.S ;  /* 0x00000000000073c6 */ /* 0x000eb60000000000 */
[----:B--2---:R4:W2:Y:S01]  /*0cd0*/  SYNCS.EXCH.64 URZ, [UR7+0x150], UR10 ;  /* 0x0001500a07ff75b2 */ /* 0x0048a20008000100 */
[----:B------:R4:W3:Y:S01]  /*0ce0*/  SYNCS.EXCH.64 URZ, [UR7+0x160], UR4 ;  /* 0x0001600407ff75b2 */ /* 0x0008e20008000100 */
[----:B------:R4:W1:Y:S01]  /*0cf0*/  SYNCS.EXCH.64 URZ, [UR7+0x158], UR10 ;  /* 0x0001580a07ff75b2 */ /* 0x0008620008000100 */
[----:B------:R4:W1:Y:S02]  /*0d00*/  SYNCS.EXCH.64 URZ, [UR7+0x168], UR4 ;  /* 0x0001680407ff75b2 */ /* 0x0008640008000100 */
[----:B----4-:R-:W-:Y:S01]  /*0d10*/  NOP ;  /* 0x0000000000007918 */ /* 0x010fe20000000000 */
.L_x_14:
[----:B------:R-:W4:Y:S01]  /*0d20*/  SHFL.IDX PT, R2, R154, RZ, 0x1f ;  /* 0x00001fff9a027589 */ /* 0x000f2200000e0000 */
[----:B------:R-:W-:Y:S01]  /*0d30*/  NOP ;  /* 0x0000000000007918 */ /* 0x000fe20000000000 */
[----:B----4-:R-:W-:-:S13]  /*0d40*/  ISETP.NE.AND P0, PT, R2, 0x3, PT ;  /* 0x000000030200780c */ /* 0x010fda0003f05270 */
[----:B------:R-:W-:Y:S05]  /*0d50*/  @P0 BRA `(.L_x_15) ;  /* 0x0000000000380947 */ /* 0x000fea0003800000 */
[----:B--23--:R-:W2:Y:S01]  /*0d60*/  S2UR UR5, SR_CgaCtaId ;  /* 0x00000000000579c3 */ /* 0x00cea20000008800 */
        /* <DEDUP_REMOVED lines=13> */
.L_x_15:
[----:B--23--:R-:W2:Y:S01]  /*0e40*/  S2UR UR5, SR_CTAID.X ;  /* 0x00000000000579c3 */ /* 0x00cea20000002500 */
[----:B------:R-:W-:-:S05]  /*0e50*/  CS2R.32 R152, SR_CgaSize ;  /* 0x0000000000987805 */ /* 0x000fca0000008a00 */
[----:B------:R-:W-:-:S05]  /*0e60*/  IMAD R152, R152, -0xa0, RZ ;  /* 0xffffff6098987824 */ /* 0x000fca00078e02ff */
[----:B------:R-:W-:-:S14]  /*0e70*/  R2UR UR9, R152 ;  /* 0x00000000980972ca */ /* 0x000fdc00000e0000 */
[----:B------:R-:W3:Y:S01]  /*0e80*/  LDCU UR9, c[0x0][UR9+0x2b0] ;  /* 0x00005600090977ac */ /* 0x000ee20008000800 */
[----:B------:R-:W-:Y:S01]  /*0e90*/  NOP ;  /* 0x0000000000007918 */ /* 0x000fe20000000000 */
[----:B------:R-:W-:-:S05]  /*0ea0*/  CS2R.32 R152, SR_CgaSize ;  /* 0x0000000000987805 */ /* 0x000fca0000008a00 */
[----:B------:R-:W-:-:S05]  /*0eb0*/  IMAD R152, R152, -0xa0, RZ ;  /* 0xffffff6098987824 */ /* 0x000fca00078e02ff */
[----:B------:R-:W-:-:S14]  /*0ec0*/  R2UR UR7, R152 ;  /* 0x00000000980772ca */ /* 0x000fdc00000e0000 */
[----:B------:R-:W4:Y:S01]  /*0ed0*/  LDCU UR7, c[0x0][UR7+0x2b4] ;  /* 0x00005680070777ac */ /* 0x000f220008000800 */
[----:B------:R-:W1:Y:S08]  /*0ee0*/  S2UR UR4, SR_CTAID.Y ;  /* 0x00000000000479c3 */ /* 0x000e700000002600 */
[----:B------:R-:W4:Y:S01]  /*0ef0*/  LDC R9, c[0x0][0xb24] ;  /* 0x0002c900ff097b82 */ /* 0x000f220000000800 */
[----:B--2---:R-:W-:-:S02]  /*0f00*/  I2FP.F32.U32 R4, UR5 ;  /* 0x0000000500047c45 */ /* 0x004fc40008201000 */
[----:B------:R-:W-:-:S05]  /*0f10*/  CS2R.32 R5, SR_CgaSize ;  /* 0x0000000000057805 */ /* 0x000fca0000008a00 */
[----:B------:R-:W-:-:S06]  /*0f20*/  IMAD R5, R5, -0xa0, RZ ;  /* 0xffffff6005057824 */ /* 0x000fcc00078e02ff */
[----:B------:R-:W2:Y:S01]  /*0f30*/  LDC R5, c[0x0][R5+0x2a0] ;  /* 0x0000a80005057b82 */ /* 0x000ea20000000800 */
[----:B------:R-:W-:Y:S01]  /*0f40*/  MOV R21, UR5 ;  /* 0x0000000500157c02 */ /* 0x000fe20008000f00 */
[----:B---3--:R-:W-:Y:S01]  /*0f50*/  FMUL R4, R4, UR9 ;  /* 0x0000000904047c20 */ /* 0x008fe20008400000 */
[----:B-1----:R-:W-:Y:S02]  /*0f60*/  I2FP.F32.U32 R2, UR4 ;  /* 0x0000000400027c45 */ /* 0x002fe40008201000 */
[----:B------:R-:W-:-:S05]  /*0f70*/  CS2R.32 R3, SR_CgaSize ;  /* 0x0000000000037805 */ /* 0x000fca0000008a00 */
[----:B------:R-:W-:-:S06]  /*0f80*/  IMAD R3, R3, -0xa0, RZ ;  /* 0xffffff6003037824 */ /* 0x000fcc00078e02ff */
[----:B------:R-:W1:Y:S01]  /*0f90*/  LDC R3, c[0x0][R3+0x2a4] ;  /* 0x0000a90003037b82 */ /* 0x000e620000000800 */
[----:B------:R-:W3:Y:S01]  /*0fa0*/  F2I.U32.TRUNC.NTZ R152, R4 ;  /* 0x0000000400987305 */ /* 0x000ee2000020f000 */
[----:B------:R-:W-:Y:S01]  /*0fb0*/  MOV R20, UR4 ;  /* 0x0000000400147c02 */ /* 0x000fe20008000f00 */
[----:B----4-:R-:W-:-:S05]  /*0fc0*/  FMUL R2, R2, UR7 ;  /* 0x0000000702027c20 */ /* 0x010fca0008400000 */
[----:B------:R-:W-:Y:S01]  /*0fd0*/  BAR.SYNC.DEFER_BLOCKING 0x0 ;  /* 0x0000000000007b1d */ /* 0x000fe20000010000 */
[----:B------:R-:W-:-:S05]  /*0fe0*/  ISETP.GE.AND P0, PT, R9, 0x1, PT ;  /* 0x000000010900780c */ /* 0x000fca0003f06270 */
[----:B------:R-:W4:Y:S02]  /*0ff0*/  F2I.U32.TRUNC.NTZ R150, R2 ;  /* 0x0000000200967305 */ /* 0x000f24000020f000 */
[----:B------:R-:W1:Y:S01]  /*1000*/  S2UR UR36, SR_CTAID.Z ;  /* 0x00000000002479c3 */ /* 0x000e620000002700 */
[----:B---3--:R-:W-:-:S05]  /*1010*/  IADD3 R152, PT, PT, -R152, RZ, RZ ;  /* 0x000000ff98987210 */ /* 0x008fca0007ffe1ff */
[----:B--2---:R-:W-:Y:S01]  /*1020*/  IMAD R152, R5, R152, UR5 ;  /* 0x0000000505987e24 */ /* 0x004fe2000f8e0298 */
[----:B----4-:R-:W-:-:S05]  /*1030*/  IADD3 R150, PT, PT, -R150, RZ, RZ ;  /* 0x000000ff96967210 */ /* 0x010fca0007ffe1ff */
[----:B-1----:R-:W-:Y:S01]  /*1040*/  IMAD R150, R3, R150, UR4 ;  /* 0x0000000403967e24 */ /* 0x002fe2000f8e0296 */
[----:B------:R-:W-:Y:S06]  /*1050*/  @!P0 BRA `(.L_x_16) ;  /* 0x0000000000b88947 */ /* 0x000fec0003800000 */
[----:B------:R-:W1:Y:S01]  /*1060*/  LDC.64 R4, c[0x0][0xb18] ;  /* 0x0002c600ff047b82 */ /* 0x000e620000000a00 */
[----:B------:R-:W-:-:S07]  /*1070*/  ISETP.NE.AND P0, PT, R9, 0x1, PT ;  /* 0x000000010900780c */ /* 0x000fce0003f05270 */
[----:B------:R-:W2:Y:S08]  /*1080*/  LDC R10, c[0x0][0xb0c] ;  /* 0x0002c300ff0a7b82 */ /* 0x000eb00000000800 */
[----:B------:R-:W3:Y:S08]  /*1090*/  LDC R11, c[0x0][0x370] ;  /* 0x0000dc00ff0b7b82 */ /* 0x000ef00000000800 */
[----:B------:R-:W4:Y:S01]  /*10a0*/  LDC R12, c[0x0][0x374] ;  /* 0x0000dd00ff0c7b82 */ /* 0x000f220000000800 */
[----:B-1----:R-:W-:-:S07]  /*10b0*/  ISETP.NE.AND P1, PT, R4, 0x1, PT ;  /* 0x000000010400780c */ /* 0x002fce0003f25270 */
[----:B------:R-:W3:Y:S01]  /*10c0*/  LDC.64 R6, c[0x0][0xb10] ;  /* 0x0002c400ff067b82 */ /* 0x000ee20000000a00 */
[----:B--2---:R-:W-:-:S07]  /*10d0*/  ISETP.NE.AND P2, PT, R10, 0x1, PT ;  /* 0x000000010a00780c */ /* 0x004fce0003f45270 */
[----:B------:R-:W1:Y:S08]  /*10e0*/  LDC R8, c[0x0][0xb20] ;  /* 0x0002c800ff087b82 */ /* 0x000e700000000800 */
[----:B------:R-:W2:Y:S01]  /*10f0*/  LDC.64 R2, c[0x0][0xb28] ;  /* 0x0002ca00ff027b82 */ /* 0x000ea20000000a00 */
[----:B----4-:R-:W-:-:S04]  /*1100*/  IMAD.HI.U32 R13, R12, R5, RZ ;  /* 0x000000050c0d7227 */ /* 0x010fc800078e00ff */
[----:B------:R-:W-:-:S04]  /*1110*/  IMAD.HI.U32 R5, R20, R5, RZ ;  /* 0x0000000514057227 */ /* 0x000fc800078e00ff */
[----:B---3--:R-:W-:-:S04]  /*1120*/  IMAD.HI.U32 R14, R11, R6, RZ ;  /* 0x000000060b0e7227 */ /* 0x008fc800078e00ff */
[C---:B------:R-:W-:Y:S01]  /*1130*/  IMAD.HI.U32 R16, R21.reuse, R6, RZ ;  /* 0x0000000615107227 */ /* 0x040fe200078e00ff */
[-C--:B------:R-:W-:Y:S02]  /*1140*/  @P2 SHF.R.U32.HI R11, RZ, R7.reuse, R14 ;  /* 0x00000007ff0b2219 */ /* 0x080fe4000001160e */
[-C--:B-1----:R-:W-:Y:S02]  /*1150*/  @P1 SHF.R.U32.HI R12, RZ, R8.reuse, R13 ;  /* 0x00000008ff0c1219 */ /* 0x082fe4000001160d */
[----:B------:R-:W-:Y:S02]  /*1160*/  SHF.R.U32.HI R5, RZ, R8, R5 ;  /* 0x00000008ff057219 */ /* 0x000fe40000011605 */
[----:B------:R-:W-:Y:S02]  /*1170*/  SHF.R.U32.HI R16, RZ, R7, R16 ;  /* 0x00000007ff107219 */ /* 0x000fe40000011610 */
[----:B------:R-:W-:Y:S01]  /*1180*/  SEL R5, R20, R5, !P1 ;  /* 0x0000000514057207 */ /* 0x000fe20004800000 */
[----:B--2---:R-:W-:Y:S01]  /*1190*/  IMAD.HI.U32 R14, R12, R2, RZ ;  /* 0x000000020c0e7227 */ /* 0x004fe200078e00ff */
[----:B------:R-:W-:-:S02]  /*11a0*/  SEL R7, R21, R16, !P2 ;  /* 0x0000001015077207 */ /* 0x000fc40005000000 */
[----:B------:R-:W-:Y:S01]  /*11b0*/  IADD3 R13, PT, PT, -R5, RZ, RZ ;  /* 0x000000ff050d7210 */ /* 0x000fe20007ffe1ff */
[----:B------:R-:W-:Y:S01]  /*11c0*/  IMAD.HI.U32 R6, R11, R2, RZ ;  /* 0x000000020b067227 */ /* 0x000fe200078e00ff */
[----:B------:R-:W-:-:S03]  /*11d0*/  @P0 SHF.R.U32.HI R12, RZ, R3, R14 ;  /* 0x00000003ff0c0219 */ /* 0x000fc6000001160e */
[----:B------:R-:W-:Y:S01]  /*11e0*/  IMAD R13, R4, R13, R20 ;  /* 0x0000000d040d7224 */ /* 0x000fe200078e0214 */
[----:B------:R-:W-:Y:S01]  /*11f0*/  @P0 SHF.R.U32.HI R11, RZ, R3, R6 ;  /* 0x00000003ff0b0219 */ /* 0x000fe20000011606 */
[----:B------:R-:W-:-:S04]  /*1200*/  IMAD R12, R12, R9, RZ ;  /* 0x000000090c0c7224 */ /* 0x000fc800078e02ff */
[----:B------:R-:W-:Y:S01]  /*1210*/  IMAD R6, R11, R9, RZ ;  /* 0x000000090b067224 */ /* 0x000fe200078e02ff */
[----:B------:R-:W-:-:S04]  /*1220*/  ISETP.GE.AND P1, PT, R5, R12, PT ;  /* 0x0000000c0500720c */ /* 0x000fc80003f26270 */
[----:B------:R-:W-:Y:S01]  /*1230*/  ISETP.GE.OR P1, PT, R7, R6, P1 ;  /* 0x000000060700720c */ /* 0x000fe20000f26670 */
[----:B------:R-:W-:-:S05]  /*1240*/  IMAD.HI.U32 R6, R5, R2, RZ ;  /* 0x0000000205067227 */ /* 0x000fca00078e00ff */
[----:B------:R-:W-:-:S04]  /*1250*/  SHF.R.U32.HI R6, RZ, R3, R6 ;  /* 0x00000003ff067219 */ /* 0x000fc80000011606 */
[----:B------:R-:W-:-:S03]  /*1260*/  SEL R6, R5, R6, !P0 ;  /* 0x0000000605067207 */ /* 0x000fc60004000000 */
[----:B------:R-:W-:Y:S01]  /*1270*/  @!P1 IMAD.HI.U32 R8, R7, R2, RZ ;  /* 0x0000000207089227 */ /* 0x000fe200078e00ff */
[----:B------:R-:W-:-:S04]  /*1280*/  IADD3 R2, PT, PT, -R6, RZ, RZ ;  /* 0x000000ff06027210 */ /* 0x000fc80007ffe1ff */
[----:B------:R-:W-:Y:S01]  /*1290*/  @!P1 SHF.R.U32.HI R8, RZ, R3, R8 ;  /* 0x00000003ff089219 */ /* 0x000fe20000011608 */
[----:B------:R-:W-:-:S03]  /*12a0*/  IMAD R2, R9, R2, R5 ;  /* 0x0000000209027224 */ /* 0x000fc600078e0205 */
[----:B------:R-:W-:-:S05]  /*12b0*/  @!P1 SEL R3, R7, R8, !P0 ;  /* 0x0000000807039207 */ /* 0x000fca0004000000 */
[--C-:B------:R-:W-:Y:S02]  /*12c0*/  @!P1 IMAD.IADD R6, R6, 0x1, -R3.reuse ;  /* 0x0000000106069824 */ /* 0x100fe400078e0a03 */
[----:B------:R-:W-:Y:S01]  /*12d0*/  @!P1 IMAD R3, R2, R11, R3 ;  /* 0x0000000b02039224 */ /* 0x000fe200078e0203 */
[----:B------:R-:W-:Y:S01]  /*12e0*/  IADD3 R2, PT, PT, -R7, RZ, RZ ;  /* 0x000000ff07027210 */ /* 0x000fe20007ffe1ff */
[----:B------:R-:W-:Y:S02]  /*12f0*/  @!P1 IMAD R5, R6, R9, R7 ;  /* 0x0000000906059224 */ /* 0x000fe400078e0207 */
[----:B------:R-:W-:Y:S02]  /*1300*/  @!P1 IMAD.MOV.U32 R7, RZ, RZ, R3 ;  /* 0x000000ffff079224 */ /* 0x000fe400078e0003 */
[----:B------:R-:W-:Y:S02]  /*1310*/  IMAD R2, R10, R2, R21 ;  /* 0x000000020a027224 */ /* 0x000fe400078e0215 */
[----:B------:R-:W-:-:S02]  /*1320*/  IMAD R20, R5, R4, R13 ;  /* 0x0000000405147224 */ /* 0x000fc400078e020d */
[----:B------:R-:W-:Y:S02]  /*1330*/  IMAD R21, R7, R10, R2 ;  /* 0x0000000a07157224 */ /* 0x000fe400078e0202 */
.L_x_16:
[----:B------:R-:W1:Y:S01]  /*1340*/  LDCU UR4, c[0x0][0xb30] ;  /* 0x00016600ff0477ac */ /* 0x000e620008000800 */
[----:B------:R-:W2:Y:S08]  /*1350*/  S2UR UR37, SR_CgaCtaId ;  /* 0x00000000002579c3 */ /* 0x000eb00000008800 */
[----:B------:R-:W3:Y:S01]  /*1360*/  LDC R72, c[0x0][0xb24] ;  /* 0x0002c900ff487b82 */ /* 0x000ee20000000800 */
[----:B-1----:R-:W-:-:S09]  /*1370*/  UISETP.NE.AND UP1, UPT, UR4, 0x1, UPT ;  /* 0x000000010400788c */ /* 0x002fd2000bf25270 */
[----:B--2---:R-:W-:Y:S05]  /*1380*/  BRA.U UP1, `(.L_x_17) ;  /* 0x0000000101407547 */ /* 0x004fea000b800000 */
[----:B------:R-:W1:Y:S08]  /*1390*/  LDC.64 R4, c[0x0][0xb10] ;  /* 0x0002c400ff047b82 */ /* 0x000e700000000a00 */
[----:B------:R-:W2:Y:S08]  /*13a0*/  LDC.64 R2, c[0x0][0xb18] ;  /* 0x0002c600ff027b82 */ /* 0x000eb00000000a00 */
[----:B------:R-:W4:Y:S08]  /*13b0*/  LDC R6, c[0x0][0xb20] ;  /* 0x0002c800ff067b82 */ /* 0x000f300000000800 */
[----:B------:R-:W3:Y:S01]  /*13c0*/  LDC R8, c[0x0][0xb0c] ;  /* 0x0002c300ff087b82 */ /* 0x000ee20000000800 */
[----:B-1----:R-:W-:-:S05]  /*13d0*/  IMAD.HI.U32 R4, R21, R4, RZ ;  /* 0x0000000415047227 */ /* 0x002fca00078e00ff */
[----:B------:R-:W-:Y:S01]  /*13e0*/  SHF.R.U32.HI R4, RZ, R5, R4 ;  /* 0x00000005ff047219 */ /* 0x000fe20000011604 */
[----:B--2---:R-:W-:Y:S01]  /*13f0*/  IMAD.HI.U32 R3, R20, R3, RZ ;  /* 0x0000000314037227 */ /* 0x004fe200078e00ff */
[----:B------:R-:W-:-:S04]  /*1400*/  ISETP.NE.AND P0, PT, R2, 0x1, PT ;  /* 0x000000010200780c */ /* 0x000fc80003f05270 */
[----:B----4-:R-:W-:-:S04]  /*1410*/  SHF.R.U32.HI R3, RZ, R6, R3 ;  /* 0x00000006ff037219 */ /* 0x010fc80000011603 */
[----:B------:R-:W-:Y:S02]  /*1420*/  SEL R3, R20, R3, !P0 ;  /* 0x0000000314037207 */ /* 0x000fe40004000000 */
[----:B---3--:R-:W-:-:S04]  /*1430*/  ISETP.NE.AND P1, PT, R8, 0x1, PT ;  /* 0x000000010800780c */ /* 0x008fc80003f25270 */
[----:B------:R-:W-:-:S05]  /*1440*/  SEL R4, R21, R4, !P1 ;  /* 0x0000000415047207 */ /* 0x000fca0004800000 */
[----:B------:R-:W-:Y:S02]  /*1450*/  IMAD.IADD R5, R3, 0x1, -R4 ;  /* 0x0000000103057824 */ /* 0x000fe400078e0a04 */
[----:B------:R-:W-:Y:S02]  /*1460*/  IMAD.IADD R3, R4, 0x1, -R3 ;  /* 0x0000000104037824 */ /* 0x000fe400078e0a03 */
[----:B------:R-:W-:Y:S02]  /*1470*/  IMAD R21, R5, R8, R21 ;  /* 0x0000000805157224 */ /* 0x000fe400078e0215 */
[----:B------:R-:W-:-:S07]  /*1480*/  IMAD R20, R3, R2, R20 ;  /* 0x0000000203147224 */ /* 0x000fce00078e0214 */
.L_x_17:
[----:B------:R-:W-:Y:S01]  /*1490*/  BAR.SYNC.DEFER_BLOCKING 0x0 ;  /* 0x0000000000007b1d */ /* 0x000fe20000010000 */
[----:B------:R-:W-:Y:S01]  /*14a0*/  UISETP.NE.AND UP1, UPT, UR8, 0x2, UPT ;  /* 0x000000020800788c */ /* 0x000fe2000bf25270 */
[----:B------:R-:W-:Y:S02]  /*14b0*/  ISETP.NE.OR P5, PT, R0, 0x2, !P5 ;  /* 0x000000020000780c */ /* 0x000fe40006fa5670 */
[----:B------:R-:W-:-:S06]  /*14c0*/  LOP3.LUT R2, R167, 0x1f, RZ, 0xc0, !PT ;  /* 0x0000001fa7027812 */ /* 0x000fcc00078ec0ff */
[----:B------:R-:W-:Y:S05]  /*14d0*/  BRA.U UP1, `(.L_x_18) ;  /* 0x0000001501f87547 */ /* 0x000fea000b800000 */
[----:B------:R-:W1:Y:S01]  /*14e0*/  LDCU UR13, c[0x0][0x38c] ;  /* 0x00007180ff0d77ac */ /* 0x000e620008000800 */
[----:B------:R-:W2:Y:S01]  /*14f0*/  LDC R9, c[0x0][0x370] ;  /* 0x0000dc00ff097b82 */ /* 0x000ea20000000800 */
[----:B------:R-:W-:Y:S01]  /*1500*/  PLOP3.LUT P1, PT, PT, PT, UP2, 0x80, 0x8 ;  /* 0x000000000008781c */ /* 0x000fe20003f2f028 */
[----:B------:R-:W-:Y:S01]  /*1510*/  HFMA2 R12, -RZ, RZ, 0, 0 ;  /* 0x00000000ff0c7431 */ /* 0x000fe200000001ff */
[----:B------:R-:W-:Y:S01]  /*1520*/  ISETP.EQ.OR P4, PT, R2, RZ, P5 ;  /* 0x000000ff0200720c */ /* 0x000fe20002f82670 */
[----:B------:R-:W-:Y:S01]  /*1530*/  IMAD.MOV.U32 R15, RZ, RZ, 0x1 ;  /* 0x00000001ff0f7424 */ /* 0x000fe200078e00ff */
[----:B------:R-:W-:Y:S01]  /*1540*/  PLOP3.LUT P1, PT, P1, PT, PT, 0x8, 0x80 ;  /* 0x000000000080781c */ /* 0x000fe20000f2e170 */
[----:B------:R-:W-:Y:S01]  /*1550*/  IMAD.MOV.U32 R14, RZ, RZ, RZ ;  /* 0x000000ffff0e7224 */ /* 0x000fe200078e00ff */
[----:B------:R-:W-:Y:S01]  /*1560*/  MOV R8, 0x1 ;  /* 0x0000000100087802 */ /* 0x000fe20000000f00 */
[----:B------:R-:W4:Y:S01]  /*1570*/  LDC R0, c[0x0][0x374] ;  /* 0x0000dd00ff007b82 */ /* 0x000f220000000800 */
[----:B------:R-:W-:Y:S01]  /*1580*/  IMAD.MOV.U32 R10, RZ, RZ, RZ ;  /* 0x000000ffff0a7224 */ /* 0x000fe200078e00ff */
[----:B------:R-:W2:Y:S01]  /*1590*/  LDCU.64 UR22, c[0x0][0x348] ;  /* 0x00006900ff1677ac */ /* 0x000ea20008000a00 */
[----:B------:R-:W-:Y:S01]  /*15a0*/  UMOV UR6, URZ ;  /* 0x000000ff00067c82 */ /* 0x000fe20008000000 */
[----:B-1----:R-:W-:-:S04]  /*15b0*/  UIADD3 UR5, UPT, UPT, UR13, 0x1f, URZ ;  /* 0x0000001f0d057890 */ /* 0x002fc8000fffe0ff */
[----:B------:R-:W-:-:S04]  /*15c0*/  USHF.R.S32.HI UR4, URZ, 0x1f, UR5 ;  /* 0x0000001fff047899 */ /* 0x000fc80008011405 */
[----:B------:R-:W-:-:S04]  /*15d0*/  ULEA.HI UR4, UR4, UR5, URZ, 0x5 ;  /* 0x0000000504047291 */ /* 0x000fc8000f8f28ff */
[----:B------:R-:W-:Y:S02]  /*15e0*/  USHF.R.S32.HI UR15, URZ, 0x5, UR4 ;  /* 0x00000005ff0f7899 */ /* 0x000fe40008011404 */
[----:B------:R-:W-:Y:S02]  /*15f0*/  UIADD3 UR4, UPT, UPT, UR13, -0x1, URZ ;  /* 0xffffffff0d047890 */ /* 0x000fe4000fffe0ff */
[----:B------:R-:W-:Y:S02]  /*1600*/  UISETP.LT.U32.AND UP0, UPT, UR15, 0xe, UPT ;  /* 0x0000000e0f00788c */ /* 0x000fe4000bf01070 */
[----:B------:R-:W-:Y:S02]  /*1610*/  UISETP.GE.U32.AND UP1, UPT, UR4, -0x3f, UPT ;  /* 0xffffffc10400788c */ /* 0x000fe4000bf26070 */
[----:B------:R-:W-:Y:S02]  /*1620*/  USEL UR14, UR15, 0xe, UP0 ;  /* 0x0000000e0f0e7887 */ /* 0x000fe40008000000 */
[----:B------:R-:W-:-:S02]  /*1630*/  UIADD3 UR13, UPT, UPT, UR13, 0x3e, URZ ;  /* 0x0000003e0d0d7890 */ /* 0x000fc4000fffe0ff */
[----:B------:R-:W-:Y:S02]  /*1640*/  UIADD3 UR5, UPT, UPT, UR14, -0x1, URZ ;  /* 0xffffffff0e057890 */ /* 0x000fe4000fffe0ff */
[----:B------:R-:W-:-:S03]  /*1650*/  UIADD3 UR7, UPT, UPT, UR15, -UR14, URZ ;  /* 0x8000000e0f077290 */ /* 0x000fc6000fffe0ff */
[----:B------:R-:W-:-:S04]  /*1660*/  @UP1 UIADD3 UR5, UPT, UPT, UR14, URZ, URZ ;  /* 0x000000ff0e051290 */ /* 0x000fc8000fffe0ff */
[----:B--2---:R-:W-:-:S12]  /*1670*/  UIADD3 UR5, UPT, UPT, UR5, 0x1, URZ ;  /* 0x0000000105057890 */ /* 0x004fd8000fffe0ff */
.L_x_36:
[----:B------:R-:W-:Y:S01]  /*1680*/  UISETP.NE.AND UP0, UPT, UR37, URZ, UPT ;  /* 0x000000ff2500728c */ /* 0x000fe2000bf05270 */
[----:B------:R-:W1:Y:S08]  /*1690*/  S2UR UR37, SR_CgaCtaId ;  /* 0x00000000002579c3 */ /* 0x000e700000008800 */
[----:B------:R-:W-:Y:S05]  /*16a0*/  BRA.U UP0, `(.L_x_19) ;  /* 0x0000000100347547 */ /* 0x000fea000b800000 */
[----:B------:R-:W2:Y:S01]  /*16b0*/  S2R R2, SR_CgaCtaId ;  /* 0x0000000000027919 */ /* 0x000ea20000008800 */
[----:B------:R-:W-:-:S04]  /*16c0*/  MOV R3, 0x400 ;  /* 0x0000040000037802 */ /* 0x000fc80000000f00 */
[----:B--2---:R-:W-:Y:S02]  /*16d0*/  LEA R3, R2, R3, 0x18 ;  /* 0x0000000302037211 */ /* 0x004fe400078ec0ff */
[----:B------:R-:W-:-:S03]  /*16e0*/  SHF.L.U32 R2, R8, 0x1f, RZ ;  /* 0x0000001f08027819 */ /* 0x000fc600000006ff */
[----:B------:R-:W-:-:S04]  /*16f0*/  IMAD R3, R10, 0x8, R3 ;  /* 0x000000080a037824 */ /* 0x000fc800078e0203 */
[----:B------:R-:W2:Y:S02]  /*1700*/  SYNCS.PHASECHK.TRANS64.TRYWAIT P0, [R3+URZ+0x180], R2 ;  /* 0x00018002030075a7 */ /* 0x000ea400080011ff */
[----:B--2---:R-:W-:Y:S05]  /*1710*/  @!P0 BRA `(.L_x_20) ;  /* 0x000000a000048947 */ /* 0x004fea0003800000 */
.L_x_134:
[----:B------:R-:W-:Y:S01]  /*1720*/  VIADD R10, R10, 0x1 ;  /* 0x000000010a0a7836 */ /* 0x000fe20000000000 */
[----:B------:R2:W-:Y:S04]  /*1730*/  SYNCS.ARRIVE.TRANS64.A1T0 RZ, [R3+URZ+0x170], RZ ;  /* 0x000170ff03ff79a7 */ /* 0x0005e800081000ff */
[----:B------:R-:W-:-:S04]  /*1740*/  ISETP.NE.AND P0, PT, R10, 0x2, PT ;  /* 0x000000020a00780c */ /* 0x000fc80003f05270 */
[----:B------:R-:W-:Y:S02]  /*1750*/  SEL R10, R10, RZ, P0 ;  /* 0x000000ff0a0a7207 */ /* 0x000fe40000000000 */
[----:B--2---:R-:W-:-:S04]  /*1760*/  SEL R3, RZ, 0x1, P0 ;  /* 0x00000001ff037807 */ /* 0x004fc80000000000 */
[----:B------:R-:W-:-:S07]  /*1770*/  LOP3.LUT R8, R8, R3, RZ, 0x3c, !PT ;  /* 0x0000000308087212 */ /* 0x000fce00078e3cff */
.L_x_19:
[----:B------:R-:W-:Y:S01]  /*1780*/  UMOV UR4, 0x400 ;  /* 0x0000040000047882 */ /* 0x000fe20000000000 */
[----:B------:R-:W-:Y:S01]  /*1790*/  SHF.L.U32 R2, R15, 0x1f, RZ ;  /* 0x0000001f0f027819 */ /* 0x000fe200000006ff */
[----:B-1----:R-:W-:Y:S01]  /*17a0*/  ULEA UR4, UR37, UR4, 0x18 ;  /* 0x0000000425047291 */ /* 0x002fe2000f8ec0ff */
[----:B------:R-:W-:Y:S01]  /*17b0*/  R2UR UR34, R21 ;  /* 0x00000000152272ca */ /* 0x000fe200000e0000 */
[----:B------:R-:W-:Y:S01]  /*17c0*/  UISETP.GE.U32.AND UP0, UPT, UR13, 0x3f, UPT ;  /* 0x0000003f0d00788c */ /* 0x000fe2000bf06070 */
[----:B------:R-:W-:Y:S01]  /*17d0*/  R2UR UR18, R20 ;  /* 0x00000000141272ca */ /* 0x000fe200000e0000 */
[----:B------:R-:W-:Y:S01]  /*17e0*/  ULEA UR8, UR6, UR4, 0x3 ;  /* 0x0000000406087291 */ /* 0x000fe2000f8e18ff */
[----:B------:R-:W-:-:S08]  /*17f0*/  UMOV UR21, URZ ;  /* 0x000000ff00157c82 */ /* 0x000fd00008000000 */
[----:B------:R1:W2:Y:S01]  /*1800*/  SYNCS.PHASECHK.TRANS64.TRYWAIT P0, [UR8+0x70], R2 ;  /* 0x00007002ff0075a7 */ /* 0x0002a20008001108 */
[----:B------:R-:W-:Y:S02]  /*1810*/  USHF.L.U32 UR34, UR34, 0x7, URZ ;  /* 0x0000000722227899 */ /* 0x000fe400080006ff */
[----:B------:R-:W-:Y:S01]  /*1820*/  USHF.L.U32 UR18, UR18, 0x8, URZ ;  /* 0x0000000812127899 */ /* 0x000fe200080006ff */
[----:B------:R-:W-:Y:S11]  /*1830*/  BRA.U !UP0, `(.L_x_21) ;  /* 0x0000000108c07547 */ /* 0x000ff6000b800000 */
[----:B------:R-:W-:Y:S01]  /*1840*/  UIADD3 UR10, UPT, UPT, UR18, 0x80, URZ ;  /* 0x00000080120a7890 */ /* 0x000fe2000fffe0ff */
[----:B------:R-:W-:Y:S01]  /*1850*/  UMOV UR24, URZ ;  /* 0x000000ff00187c82 */ /* 0x000fe20008000000 */
[----:B------:R-:W-:-:S10]  /*1860*/  UMOV UR25, UR6 ;  /* 0x0000000600197c82 */ /* 0x000fd40008000000 */
.L_x_26:
[----:B-1----:R-:W-:Y:S01]  /*1870*/  ULEA UR33, UR25, UR4, 0x3 ;  /* 0x0000000419217291 */ /* 0x002fe2000f8e18ff */
[----:B--2---:R-:W-:Y:S01]  /*1880*/  @!P5 MOV R3, 0x3000 ;  /* 0x000030000003d802 */ /* 0x004fe20000000f00 */
[----:B--2---:R-:W-:Y:S10]  /*1890*/  @P0 BRA `(.L_x_22) ;  /* 0x00000000000c0947 */ /* 0x004ff40003800000 */
[----:B------:R-:W-:-:S04]  /*18a0*/  SHF.L.U32 R5, R15, 0x1f, RZ ;  /* 0x0000001f0f057819 */ /* 0x000fc800000006ff */
[----:B------:R-:W2:Y:S02]  /*18b0*/  SYNCS.PHASECHK.TRANS64.TRYWAIT P0, [UR33+0x70], R5 ;  /* 0x00007005ff0075a7 */ /* 0x000ea40008001121 */
[----:B--2---:R-:W-:Y:S05]  /*18c0*/  @!P0 BRA `(.L_x_23) ;  /* 0x0000009c00ac8947 */ /* 0x004fea0003800000 */
.L_x_22:
[----:B------:R2:W-:Y:S01]  /*18d0*/  @!P5 SYNCS.ARRIVE.TRANS64 RZ, [UR33], R3 ;  /* 0x00000003ffffd9a7 */ /* 0x0005e20008000021 */
[----:B------:R-:W-:Y:S04]  /*18e0*/  BSSY.RECONVERGENT B0, `(.L_x_24) ;  /* 0x0000003000007945 */ /* 0x000fe80003800200 */
[----:B------:R-:W-:Y:S05]  /*18f0*/  @P4 BRA `(.L_x_25) ;  /* 0x0000000000044947 */ /* 0x000fea0003800000 */
[----:B------:R-:W-:Y:S05]  /*1900*/  BPT.TRAP 0x1 ;  /* 0x000000040000795c */ /* 0x000fea0000300000 */
.L_x_25:
[----:B------:R-:W-:Y:S05]  /*1910*/  BSYNC.RECONVERGENT B0 ;  /* 0x0000000000007941 */ /* 0x000fea0003800200 */
.L_x_24:
[----:B------:R-:W-:Y:S02]  /*1920*/  UIADD3 UR6, UPT, UPT, UR25, 0x1, URZ ;  /* 0x0000000119067890 */ /* 0x000fe4000fffe0ff */
[----:B------:R-:W-:Y:S02]  /*1930*/  ULEA UR32, UR25, UR4, 0xc ;  /* 0x0000000419207291 */ /* 0x000fe4000f8e60ff */
[----:B------:R-:W-:Y:S02]  /*1940*/  UISETP.NE.AND UP0, UPT, UR6, 0xe, UPT ;  /* 0x0000000e0600788c */ /* 0x000fe4000bf05270 */
[----:B------:R-:W-:Y:S02]  /*1950*/  UIADD3 UR30, UP1, UPT, UR22, 0x80, URZ ;  /* 0x00000080161e7890 */ /* 0x000fe4000ff3e0ff */
[----:B------:R-:W-:Y:S02]  /*1960*/  USEL UR9, URZ, 0x1, UP0 ;  /* 0x00000001ff097887 */ /* 0x000fe40008000000 */
[----:B------:R-:W-:-:S02]  /*1970*/  USEL UR6, UR6, URZ, UP0 ;  /* 0x000000ff06067287 */ /* 0x000fc40008000000 */
[----:B------:R-:W-:Y:S02]  /*1980*/  UIADD3 UR28, UP0, UPT, UR22, 0x180, URZ ;  /* 0x00000180161c7890 */ /* 0x000fe4000ff1e0ff */
[----:B------:R-:W-:Y:S01]  /*1990*/  ULEA UR8, UR6, UR4, 0x3 ;  /* 0x0000000406087291 */ /* 0x000fe2000f8e18ff */
[----:B------:R-:W-:Y:S01]  /*19a0*/  LOP3.LUT R15, R15, UR9, RZ, 0x3c, !PT ;  /* 0x000000090f0f7c12 */ /* 0x000fe2000f8e3cff */
[----:B------:R-:W-:Y:S02]  /*19b0*/  USHF.L.U32 UR35, UR24, 0x5, URZ ;  /* 0x0000000518237899 */ /* 0x000fe400080006ff */
[----:B------:R-:W-:Y:S01]  /*19c0*/  UIADD3.X UR31, UPT, UPT, URZ, UR23, URZ, UP1, !UPT ;  /* 0x00000017ff1f7290 */ /* 0x000fe20008ffe4ff */
[----:B-1----:R-:W-:Y:S01]  /*19d0*/  SHF.L.U32 R2, R15, 0x1f, RZ ;  /* 0x0000001f0f027819 */ /* 0x002fe200000006ff */
[----:B------:R-:W-:Y:S02]  /*19e0*/  UIADD3 UR32, UPT, UPT, UR32, 0xc400, URZ ;  /* 0x0000c40020207890 */ /* 0x000fe4000fffe0ff */
[----:B------:R-:W-:Y:S01]  /*19f0*/  UIADD3.X UR29, UPT, UPT, URZ, UR23, URZ, UP0, !UPT ;  /* 0x00000017ff1d7290 */ /* 0x000fe200087fe4ff */
[----:B------:R1:W1:Y:S01]  /*1a00*/  SYNCS.PHASECHK.TRANS64.TRYWAIT P0, [UR8+0x70], R2 ;  /* 0x00007002ff0075a7 */ /* 0x0002620008001108 */
[----:B------:R-:W-:Y:S01]  /*1a10*/  ULEA UR8, UR25, UR4, 0xd ;  /* 0x0000000419087291 */ /* 0x000fe2000f8e68ff */
[----:B------:R-:W-:Y:S01]  /*1a20*/  UMOV UR26, 0x0 ;  /* 0x00000000001a7882 */ /* 0x000fe20000000000 */
[----:B------:R-:W-:-:S02]  /*1a30*/  UMOV UR27, 0x10000000 ;  /* 0x10000000001b7882 */ /* 0x000fc40000000000 */
[----:B------:R-:W-:Y:S01]  /*1a40*/  UIADD3 UR16, UPT, UPT, UR8, 0x1a400, URZ ;  /* 0x0001a40008107890 */ /* 0x000fe2000fffe0ff */
[----:B------:R1:W-:Y:S01]  /*1a50*/  UTMALDG.3D [UR32], [UR30], desc[UR26] ;  /* 0x00001a201e0075b4 */ /* 0x0003e20008011000 */
[----:B------:R-:W-:Y:S01]  /*1a60*/  UIADD3 UR8, UPT, UPT, UR8, 0x1b400, URZ ;  /* 0x0001b40008087890 */ /* 0x000fe2000fffe0ff */
[----:B------:R-:W-:Y:S01]  /*1a70*/  UMOV UR17, UR33 ;  /* 0x0000002100117c82 */ /* 0x000fe20008000000 */
[----:B------:R-:W-:Y:S01]  /*1a80*/  UMOV UR20, UR36 ;  /* 0x0000002400147c82 */ /* 0x000fe20008000000 */
[----:B------:R-:W-:Y:S01]  /*1a90*/  UMOV UR19, UR35 ;  /* 0x0000002300137c82 */ /* 0x000fe20008000000 */
[----:B------:R-:W-:Y:S01]  /*1aa0*/  UMOV UR12, UR36 ;  /* 0x00000024000c7c82 */ /* 0x000fe20008000000 */
[----:B------:R-:W-:Y:S01]  /*1ab0*/  UMOV UR9, UR33 ;  /* 0x0000002100097c82 */ /* 0x000fe20008000000 */
[----:B------:R-:W-:Y:S01]  /*1ac0*/  UMOV UR11, UR35 ;  /* 0x00000023000b7c82 */ /* 0x000fe20008000000 */
[----:B------:R1:W-:Y:S01]  /*1ad0*/  UTMALDG.3D [UR16], [UR28], desc[UR26] ;  /* 0x00001a101c0075b4 */ /* 0x0003e20008011000 */
[----:B------:R-:W-:Y:S01]  /*1ae0*/  UIADD3 UR24, UPT, UPT, UR24, 0x1, URZ ;  /* 0x0000000118187890 */ /* 0x000fe2000fffe0ff */
[----:B------:R-:W-:Y:S01]  /*1af0*/  UMOV UR21, UR5 ;  /* 0x0000000500157c82 */ /* 0x000fe20008000000 */
[----:B------:R-:W-:-:S02]  /*1b00*/  UMOV UR25, UR6 ;  /* 0x0000000600197c82 */ /* 0x000fc40008000000 */
[----:B------:R-:W-:Y:S01]  /*1b10*/  UISETP.NE.AND UP0, UPT, UR24, UR5, UPT ;  /* 0x000000051800728c */ /* 0x000fe2000bf05270 */
[----:B------:R1:W-:Y:S08]  /*1b20*/  UTMALDG.3D [UR8], [UR28], desc[UR26] ;  /* 0x00001a081c0075b4 */ /* 0x0003f00008011000 */
[----:B------:R-:W-:Y:S05]  /*1b30*/  BRA.U UP0, `(.L_x_26) ;  /* 0xfffffffd004c7547 */ /* 0x000fea000b83ffff */
.L_x_21:
[----:B-1----:R-:W-:Y:S01]  /*1b40*/  ULEA UR8, UR6, UR4, 0x3 ;  /* 0x0000000406087291 */ /* 0x002fe2000f8e18ff */
[----:B------:R-:W-:Y:S01]  /*1b50*/  SHF.L.U32 R2, R15, 0x1f, RZ ;  /* 0x0000001f0f027819 */ /* 0x000fe200000006ff */
[----:B------:R-:W-:Y:S01]  /*1b60*/  @!P1 SYNCS.ARRIVE.TRANS64.A1T0 RZ, [UR4+0x128], RZ ;  /* 0x000128ffffff99a7 */ /* 0x000fe20008100004 */
[----:B------:R-:W-:-:S06]  /*1b70*/  UISETP.GT.AND UP0, UPT, UR15, UR14, UPT ;  /* 0x0000000e0f00728c */ /* 0x000fcc000bf04270 */
[----:B--2---:R1:W2:Y:S03]  /*1b80*/  SYNCS.PHASECHK.TRANS64.TRYWAIT P0, [UR8+0x70], R2 ;  /* 0x00007002ff0075a7 */ /* 0x0042a60008001108 */
[----:B------:R-:W-:Y:S05]  /*1b90*/  BRA.U !UP0, `(.L_x_27) ;  /* 0x0000000108c47547 */ /* 0x000fea000b800000 */
[----:B------:R-:W-:Y:S02]  /*1ba0*/  UIADD3 UR29, UPT, UPT, UR7, UR21, URZ ;  /* 0x00000015071d7290 */ /* 0x000fe4000fffe0ff */
[----:B------:R-:W-:Y:S01]  /*1bb0*/  UIADD3 UR10, UPT, UPT, UR18, 0x80, URZ ;  /* 0x00000080120a7890 */ /* 0x000fe2000fffe0ff */
[----:B------:R-:W-:-:S11]  /*1bc0*/  UMOV UR35, UR6 ;  /* 0x0000000600237c82 */ /* 0x000fd60008000000 */
.L_x_32:
[----:B-1----:R-:W-:Y:S01]  /*1bd0*/  ULEA UR25, UR35, UR4, 0x3 ;  /* 0x0000000423197291 */ /* 0x002fe2000f8e18ff */
[----:B--2---:R-:W-:Y:S01]  /*1be0*/  @!P5 MOV R3, 0x3000 ;  /* 0x000030000003d802 */ /* 0x004fe20000000f00 */
[----:B--2---:R-:W-:Y:S10]  /*1bf0*/  @P0 BRA `(.L_x_28) ;  /* 0x00000000000c0947 */ /* 0x004ff40003800000 */
[----:B------:R-:W-:-:S04]  /*1c00*/  SHF.L.U32 R5, R15, 0x1f, RZ ;  /* 0x0000001f0f057819 */ /* 0x000fc800000006ff */
[----:B------:R-:W2:Y:S02]  /*1c10*/  SYNCS.PHASECHK.TRANS64.TRYWAIT P0, [UR25+0x70], R5 ;  /* 0x00007005ff0075a7 */ /* 0x000ea40008001119 */
[----:B--2---:R-:W-:Y:S05]  /*1c20*/  @!P0 BRA `(.L_x_29) ;  /* 0x0000009800ec8947 */ /* 0x004fea0003800000 */
.L_x_28:
[----:B------:R2:W-:Y:S01]  /*1c30*/  @!P5 SYNCS.ARRIVE.TRANS64 RZ, [UR25], R3 ;  /* 0x00000003ffffd9a7 */ /* 0x0005e20008000019 */
[----:B------:R-:W-:Y:S04]  /*1c40*/  BSSY.RECONVERGENT B0, `(.L_x_30) ;  /* 0x0000003000007945 */ /* 0x000fe80003800200 */
[----:B------:R-:W-:Y:S05]  /*1c50*/  @P4 BRA `(.L_x_31) ;  /* 0x0000000000044947 */ /* 0x000fea0003800000 */
[----:B------:R-:W-:Y:S05]  /*1c60*/  BPT.TRAP 0x1 ;  /* 0x000000040000795c */ /* 0x000fea0000300000 */
.L_x_31:
[----:B------:R-:W-:Y:S05]  /*1c70*/  BSYNC.RECONVERGENT B0 ;  /* 0x0000000000007941 */ /* 0x000fea0003800200 */
.L_x_30:
        /* <DEDUP_REMOVED lines=10> */
[----:B------:R-:W-:Y:S01]  /*1d20*/  UIADD3 UR24, UPT, UPT, UR24, 0xc400, URZ ;  /* 0x0000c40018187890 */ /* 0x000fe2000fffe0ff */
[----:B-1----:R-:W-:Y:S01]  /*1d30*/  SHF.L.U32 R2, R15, 0x1f, RZ ;  /* 0x0000001f0f027819 */ /* 0x002fe200000006ff */
[----:B------:R-:W-:Y:S02]  /*1d40*/  UIADD3.X UR39, UPT, UPT, URZ, UR23, URZ, UP1, !UPT ;  /* 0x00000017ff277290 */ /* 0x000fe40008ffe4ff */
[----:B------:R-:W-:Y:S01]  /*1d50*/  UIADD3.X UR33, UPT, UPT, URZ, UR23, URZ, UP0, !UPT ;  /* 0x00000017ff217290 */ /* 0x000fe200087fe4ff */
[----:B------:R1:W1:Y:S01]  /*1d60*/  SYNCS.PHASECHK.TRANS64.TRYWAIT P0, [UR8+0x70], R2 ;  /* 0x00007002ff0075a7 */ /* 0x0002620008001108 */
[----:B------:R-:W-:Y:S01]  /*1d70*/  ULEA UR8, UR35, UR4, 0xd ;  /* 0x0000000423087291 */ /* 0x000fe2000f8e68ff */
[----:B------:R-:W-:Y:S01]  /*1d80*/  UMOV UR30, 0x0 ;  /* 0x00000000001e7882 */ /* 0x000fe20000000000 */
[----:B------:R-:W-:-:S02]  /*1d90*/  UMOV UR31, 0x10000000 ;  /* 0x10000000001f7882 */ /* 0x000fc40000000000 */
[----:B------:R-:W-:Y:S02]  /*1da0*/  UIADD3 UR16, UPT, UPT, UR8, 0x1a400, URZ ;  /* 0x0001a40008107890 */ /* 0x000fe4000fffe0ff */
[----:B------:R-:W-:Y:S01]  /*1db0*/  UIADD3 UR8, UPT, UPT, UR8, 0x1b400, URZ ;  /* 0x0001b40008087890 */ /* 0x000fe2000fffe0ff */
[----:B------:R-:W-:Y:S01]  /*1dc0*/  UMOV UR26, UR34 ;  /* 0x00000022001a7c82 */ /* 0x000fe20008000000 */
[----:B------:R-:W-:Y:S01]  /*1dd0*/  UMOV UR28, UR36 ;  /* 0x00000024001c7c82 */ /* 0x000fe20008000000 */
[----:B------:R-:W-:Y:S01]  /*1de0*/  UMOV UR17, UR25 ;  /* 0x0000001900117c82 */ /* 0x000fe20008000000 */
[----:B------:R-:W-:Y:S01]  /*1df0*/  UMOV UR20, UR36 ;  /* 0x0000002400147c82 */ /* 0x000fe20008000000 */
[----:B------:R-:W-:Y:S01]  /*1e00*/  UMOV UR19, UR27 ;  /* 0x0000001b00137c82 */ /* 0x000fe20008000000 */
[----:B------:R-:W-:Y:S01]  /*1e10*/  UMOV UR12, UR36 ;  /* 0x00000024000c7c82 */ /* 0x000fe20008000000 */
[----:B------:R-:W-:Y:S01]  /*1e20*/  UMOV UR9, UR25 ;  /* 0x0000001900097c82 */ /* 0x000fe20008000000 */
[----:B------:R1:W-:Y:S01]  /*1e30*/  UTMALDG.3D [UR24], [UR38], desc[UR30] ;  /* 0x00001e18260075b4 */ /* 0x0003e20008011000 */
[----:B------:R-:W-:Y:S01]  /*1e40*/  UMOV UR11, UR27 ;  /* 0x0000001b000b7c82 */ /* 0x000fe20008000000 */
[----:B------:R-:W-:Y:S01]  /*1e50*/  UIADD3 UR21, UPT, UPT, UR21, 0x1, URZ ;  /* 0x0000000115157890 */ /* 0x000fe2000fffe0ff */
[----:B------:R-:W-:-:S03]  /*1e60*/  UMOV UR35, UR6 ;  /* 0x0000000600237c82 */ /* 0x000fc60008000000 */
[----:B------:R-:W-:Y:S01]  /*1e70*/  UISETP.NE.AND UP0, UPT, UR21, UR29, UPT ;  /* 0x0000001d1500728c */ /* 0x000fe2000bf05270 */
[----:B------:R1:W-:Y:S01]  /*1e80*/  UTMALDG.3D [UR16], [UR32], desc[UR30] ;  /* 0x00001e10200075b4 */ /* 0x0003e20008011000 */
[----:B------:R1:W-:Y:S07]  /*1e90*/  UTMALDG.3D [UR8], [UR32], desc[UR30] ;  /* 0x00001e08200075b4 */ /* 0x0003ee0008011000 */
[----:B------:R-:W-:Y:S05]  /*1ea0*/  BRA.U UP0, `(.L_x_32) ;  /* 0xfffffffd00487547 */ /* 0x000fea000b83ffff */
.L_x_27:
[----:B-1----:R-:W-:Y:S01]  /*1eb0*/  LEA R2, R14, UR4, 0x3 ;  /* 0x000000040e027c11 */ /* 0x002fe2000f8e18ff */
[----:B------:R-:W-:Y:S01]  /*1ec0*/  NOP ;  /* 0x0000000000007918 */ /* 0x000fe20000000000 */
[----:B--2---:R-:W-:Y:S02]  /*1ed0*/  SHF.L.U32 R3, R12, 0x1f, RZ ;  /* 0x0000001f0c037819 */ /* 0x004fe400000006ff */
[----:B------:R-:W-:Y:S02]  /*1ee0*/  LEA R4, R14, UR4, 0x4 ;  /* 0x000000040e047c11 */ /* 0x000fe4000f8e20ff */
[----:B------:R-:W1:Y:S02]  /*1ef0*/  SYNCS.PHASECHK.TRANS64.TRYWAIT P0, [R2+URZ+0x130], R3 ;  /* 0x00013003020075a7 */ /* 0x000e6400080011ff */
[----:B-1----:R-:W-:Y:S05]  /*1f00*/  @!P0 BRA `(.L_x_33) ;  /* 0x00000098004c8947 */ /* 0x002fea0003800000 */
.L_x_137:
[----:B------:R-:W2:Y:S01]  /*1f10*/  LDS.128 R4, [R4+0x1a0] ;  /* 0x0001a00004047984 */ /* 0x000ea20000000c00 */
[----:B---3--:R-:W-:Y:S01]  /*1f20*/  ISETP.GE.AND P0, PT, R72, 0x1, PT ;  /* 0x000000014800780c */ /* 0x008fe20003f06270 */
[----:B-1----:R-:W-:Y:S01]  /*1f30*/  VIADD R2, R2, 0x140 ;  /* 0x0000014002027836 */ /* 0x002fe20000000000 */
[----:B------:R-:W-:Y:S01]  /*1f40*/  @!PT LDS RZ, [RZ] ;  /* 0x00000000fffff984 */ /* 0x000fe20000000800 */
[----:B------:R-:W-:Y:S01]  /*1f50*/  @!PT LDS RZ, [RZ] ;  /* 0x00000000fffff984 */ /* 0x000fe20000000800 */
[----:B------:R-:W-:Y:S01]  /*1f60*/  @!PT LDS RZ, [RZ] ;  /* 0x00000000fffff984 */ /* 0x000fe20000000800 */
[----:B------:R-:W-:Y:S01]  /*1f70*/  @!PT LDS RZ, [RZ] ;  /* 0x00000000fffff984 */ /* 0x000fe20000000800 */
[----:B------:R1:W-:Y:S06]  /*1f80*/  MEMBAR.ALL.CTA ;  /* 0x0000000000007992 */ /* 0x0003ec0000008000 */
[----:B-1----:R-:W1:Y:S01]  /*1f90*/  FENCE.VIEW.ASYNC.S ;  /* 0x00000000000073c6 */ /* 0x002e620000000000 */
[----:B------:R-:W-:-:S04]  /*1fa0*/  PRMT R2, RZ, 0x654, R2 ;  /* 0x00000654ff027816 */ /* 0x000fc80000000002 */
[----:B-1----:R1:W-:Y:S01]  /*1fb0*/  SYNCS.ARRIVE.TRANS64.RED.A1T0 RZ, [R2+URZ], RZ ;  /* 0x000000ff02ff79a7 */ /* 0x0023e200081004ff */
[----:B--2---:R-:W-:-:S13]  /*1fc0*/  LOP3.LUT P2, RZ, R6, 0x1, RZ, 0xc0, !PT ;  /* 0x0000000106ff7812 */ /* 0x004fda000784c0ff */
[----:B------:R-:W-:Y:S01]  /*1fd0*/  @P2 SHF.R.U32.HI R3, RZ, 0x10, R5 ;  /* 0x00000010ff032819 */ /* 0x000fe20000011605 */
[----:B------:R-:W-:Y:S01]  /*1fe0*/  VOTEU.ANY UP0, P2 ;  /* 0x0000000000ff7886 */ /* 0x000fe20001000100 */
[----:B------:R-:W-:Y:S02]  /*1ff0*/  @P2 MOV R13, R4 ;  /* 0x00000004000d2202 */ /* 0x000fe40000000f00 */
[----:B------:R-:W-:Y:S02]  /*2000*/  @P2 R2UR.BROADCAST UR8, R3 ;  /* 0x00000000030822ca */ /* 0x000fe400008e0000 */
[----:B------:R-:W-:-:S11]  /*2010*/  @P2 LOP3.LUT R11, R5, 0xffff, RZ, 0xc0, !PT ;  /* 0x0000ffff050b2812 */ /* 0x000fd600078ec0ff */
[----:B------:R-:W-:Y:S01]  /*2020*/  @UP0 UMOV UR36, UR8 ;  /* 0x0000000800240c82 */ /* 0x000fe20008000000 */
[----:B-1----:R-:W-:Y:S05]  /*2030*/  @!P0 BRA `(.L_x_34) ;  /* 0x0000000000b88947 */ /* 0x002fea0003800000 */
[----:B------:R-:W4:Y:S01]  /*2040*/  LDC.64 R4, c[0x0][0xb18] ;  /* 0x0002c600ff047b82 */ /* 0x000f220000000a00 */
[----:B------:R-:W-:-:S07]  /*2050*/  ISETP.NE.AND P3, PT, R72, 0x1, PT ;  /* 0x000000014800780c */ /* 0x000fce0003f65270 */
[----:B------:R-:W1:Y:S08]  /*2060*/  LDC.64 R6, c[0x0][0xb10] ;  /* 0x0002c400ff067b82 */ /* 0x000e700000000a00 */
[----:B------:R-:W2:Y:S08]  /*2070*/  LDC R16, c[0x0][0xb20] ;  /* 0x0002c800ff107b82 */ /* 0x000eb00000000800 */
[----:B------:R-:W3:Y:S01]  /*2080*/  LDC R18, c[0x0][0xb0c] ;  /* 0x0002c300ff127b82 */ /* 0x000ee20000000800 */
[----:B----4-:R-:W-:Y:S01]  /*2090*/  IMAD.HI.U32 R17, R0, R5, RZ ;  /* 0x0000000500117227 */ /* 0x010fe200078e00ff */
[----:B------:R-:W-:-:S03]  /*20a0*/  ISETP.NE.AND P0, PT, R4, 0x1, PT ;  /* 0x000000010400780c */ /* 0x000fc60003f05270 */
[----:B------:R-:W-:-:S03]  /*20b0*/  IMAD.HI.U32 R5, R11, R5, RZ ;  /* 0x000000050b057227 */ /* 0x000fc600078e00ff */
[----:B------:R-:W4:Y:S01]  /*20c0*/  LDC.64 R2, c[0x0][0xb28] ;  /* 0x0002ca00ff027b82 */ /* 0x000f220000000a00 */
[----:B-1----:R-:W-:-:S04]  /*20d0*/  IMAD.HI.U32 R20, R9, R6, RZ ;  /* 0x0000000609147227 */ /* 0x002fc800078e00ff */
[----:B------:R-:W-:Y:S01]  /*20e0*/  IMAD.HI.U32 R22, R13, R6, RZ ;  /* 0x000000060d167227 */ /* 0x000fe200078e00ff */
[----:B------:R-:W-:Y:S02]  /*20f0*/  SHF.R.U32.HI R20, RZ, R7, R20 ;  /* 0x00000007ff147219 */ /* 0x000fe40000011614 */
[-C--:B--2---:R-:W-:Y:S02]  /*2100*/  SHF.R.U32.HI R17, RZ, R16.reuse, R17 ;  /* 0x00000010ff117219 */ /* 0x084fe40000011611 */
[----:B------:R-:W-:Y:S02]  /*2110*/  SHF.R.U32.HI R16, RZ, R16, R5 ;  /* 0x00000010ff107219 */ /* 0x000fe40000011605 */
[----:B------:R-:W-:Y:S02]  /*2120*/  SEL R17, R0, R17, !P0 ;  /* 0x0000001100117207 */ /* 0x000fe40004000000 */
[----:B------:R-:W-:Y:S02]  /*2130*/  SHF.R.U32.HI R22, RZ, R7, R22 ;  /* 0x00000007ff167219 */ /* 0x000fe40000011616 */
[----:B---3--:R-:W-:-:S02]  /*2140*/  ISETP.NE.AND P1, PT, R18, 0x1, PT ;  /* 0x000000011200780c */ /* 0x008fc40003f25270 */
[----:B------:R-:W-:Y:S02]  /*2150*/  SEL R5, R11, R16, !P0 ;  /* 0x000000100b057207 */ /* 0x000fe40004000000 */
[----:B------:R-:W-:Y:S02]  /*2160*/  SEL R19, R9, R20, !P1 ;  /* 0x0000001409137207 */ /* 0x000fe40004800000 */
[----:B------:R-:W-:Y:S01]  /*2170*/  SEL R7, R13, R22, !P1 ;  /* 0x000000160d077207 */ /* 0x000fe20004800000 */
[----:B----4-:R-:W-:-:S04]  /*2180*/  IMAD.HI.U32 R20, R17, R2, RZ ;  /* 0x0000000211147227 */ /* 0x010fc800078e00ff */
[----:B------:R-:W-:Y:S01]  /*2190*/  IMAD.HI.U32 R6, R19, R2, RZ ;  /* 0x0000000213067227 */ /* 0x000fe200078e00ff */
[----:B------:R-:W-:-:S04]  /*21a0*/  @P3 SHF.R.U32.HI R17, RZ, R3, R20 ;  /* 0x00000003ff113219 */ /* 0x000fc80000011614 */
        /* <DEDUP_REMOVED lines=8> */
[----:B------:R-:W-:-:S04]  /*2230*/  @!P0 IMAD.HI.U32 R16, R7, R2, RZ ;  /* 0x0000000207108227 */ /* 0x000fc800078e00ff */
[----:B------:R-:W-:Y:S01]  /*2240*/  IMAD.MOV R2, RZ, RZ, -R6 ;  /* 0x000000ffff027224 */ /* 0x000fe200078e0a06 */
[----:B------:R-:W-:-:S03]  /*2250*/  @!P0 SHF.R.U32.HI R16, RZ, R3, R16 ;  /* 0x00000003ff108219 */ /* 0x000fc60000011610 */
[----:B------:R-:W-:Y:S01]  /*2260*/  IMAD R2, R72, R2, R5 ;  /* 0x0000000248027224 */ /* 0x000fe200078e0205 */
[----:B------:R-:W-:Y:S02]  /*2270*/  @!P0 SEL R3, R7, R16, !P3 ;  /* 0x0000001007038207 */ /* 0x000fe40005800000 */
[----:B------:R-:W-:-:S03]  /*2280*/  IADD3 R16, PT, PT, -R5, RZ, RZ ;  /* 0x000000ff05107210 */ /* 0x000fc60007ffe1ff */
[--C-:B------:R-:W-:Y:S02]  /*2290*/  @!P0 IMAD.IADD R6, R6, 0x1, -R3.reuse ;  /* 0x0000000106068824 */ /* 0x100fe400078e0a03 */
[----:B------:R-:W-:Y:S01]  /*22a0*/  @!P0 IMAD R3, R2, R19, R3 ;  /* 0x0000001302038224 */ /* 0x000fe200078e0203 */
[----:B------:R-:W-:Y:S01]  /*22b0*/  IADD3 R2, PT, PT, -R7, RZ, RZ ;  /* 0x000000ff07027210 */ /* 0x000fe20007ffe1ff */
[----:B------:R-:W-:Y:S02]  /*22c0*/  @!P0 IMAD R5, R72, R6, R7 ;  /* 0x0000000648058224 */ /* 0x000fe400078e0207 */
[----:B------:R-:W-:Y:S02]  /*22d0*/  IMAD R11, R4, R16, R11 ;  /* 0x00000010040b7224 */ /* 0x000fe400078e020b */
[----:B------:R-:W-:Y:S02]  /*22e0*/  @!P0 IMAD.MOV.U32 R7, RZ, RZ, R3 ;  /* 0x000000ffff078224 */ /* 0x000fe400078e0003 */
[----:B------:R-:W-:-:S02]  /*22f0*/  IMAD R2, R18, R2, R13 ;  /* 0x0000000212027224 */ /* 0x000fc400078e020d */
[----:B------:R-:W-:Y:S02]  /*2300*/  IMAD R11, R5, R4, R11 ;  /* 0x00000004050b7224 */ /* 0x000fe400078e020b */
[----:B------:R-:W-:Y:S02]  /*2310*/  IMAD R13, R7, R18, R2 ;  /* 0x00000012070d7224 */ /* 0x000fe400078e0202 */
.L_x_34:
[----:B------:R-:W1:Y:S02]  /*2320*/  LDCU UR8, c[0x0][0xb30] ;  /* 0x00016600ff0877ac */ /* 0x000e640008000800 */
[----:B-1----:R-:W-:-:S09]  /*2330*/  UISETP.NE.AND UP0, UPT, UR8, 0x1, UPT ;  /* 0x000000010800788c */ /* 0x002fd2000bf05270 */
[----:B------:R-:W-:Y:S05]  /*2340*/  BRA.U UP0, `(.L_x_35) ;  /* 0x0000000100407547 */ /* 0x000fea000b800000 */
[----:B------:R-:W1:Y:S08]  /*2350*/  LDC.64 R4, c[0x0][0xb10] ;  /* 0x0002c400ff047b82 */ /* 0x000e700000000a00 */
[----:B------:R-:W2:Y:S08]  /*2360*/  LDC.64 R2, c[0x0][0xb18] ;  /* 0x0002c600ff027b82 */ /* 0x000eb00000000a00 */
[----:B------:R-:W3:Y:S08]  /*2370*/  LDC R6, c[0x0][0xb20] ;  /* 0x0002c800ff067b82 */ /* 0x000ef00000000800 */
[----:B------:R-:W4:Y:S01]  /*2380*/  LDC R16, c[0x0][0xb0c] ;  /* 0x0002c300ff107b82 */ /* 0x000f220000000800 */
[----:B-1----:R-:W-:-:S05]  /*2390*/  IMAD.HI.U32 R4, R13, R4, RZ ;  /* 0x000000040d047227 */ /* 0x002fca00078e00ff */
[----:B------:R-:W-:Y:S01]  /*23a0*/  SHF.R.U32.HI R4, RZ, R5, R4 ;  /* 0x00000005ff047219 */ /* 0x000fe20000011604 */
[----:B--2---:R-:W-:Y:S01]  /*23b0*/  IMAD.HI.U32 R3, R11, R3, RZ ;  /* 0x000000030b037227 */ /* 0x004fe200078e00ff */
[----:B------:R-:W-:-:S04]  /*23c0*/  ISETP.NE.AND P0, PT, R2, 0x1, PT ;  /* 0x000000010200780c */ /* 0x000fc80003f05270 */
[----:B---3--:R-:W-:-:S04]  /*23d0*/  SHF.R.U32.HI R6, RZ, R6, R3 ;  /* 0x00000006ff067219 */ /* 0x008fc80000011603 */
[----:B------:R-:W-:Y:S02]  /*23e0*/  SEL R3, R11, R6, !P0 ;  /* 0x000000060b037207 */ /* 0x000fe40004000000 */
[----:B----4-:R-:W-:-:S04]  /*23f0*/  ISETP.NE.AND P1, PT, R16, 0x1, PT ;  /* 0x000000011000780c */ /* 0x010fc80003f25270 */
[----:B------:R-:W-:-:S05]  /*2400*/  SEL R4, R13, R4, !P1 ;  /* 0x000000040d047207 */ /* 0x000fca0004800000 */
[----:B------:R-:W-:Y:S02]  /*2410*/  IMAD.IADD R5, R3, 0x1, -R4 ;  /* 0x0000000103057824 */ /* 0x000fe400078e0a04 */
[----:B------:R-:W-:Y:S02]  /*2420*/  IMAD.IADD R3, R4, 0x1, -R3 ;  /* 0x0000000104037824 */ /* 0x000fe400078e0a03 */
[----:B------:R-:W-:Y:S02]  /*2430*/  IMAD R13, R5, R16, R13 ;  /* 0x00000010050d7224 */ /* 0x000fe400078e020d */
[----:B------:R-:W-:-:S07]  /*2440*/  IMAD R11, R3, R2, R11 ;  /* 0x00000002030b7224 */ /* 0x000fce00078e020b */
.L_x_35:
[----:B------:R-:W-:Y:S01]  /*2450*/  VIADD R14, R14, 0x1 ;  /* 0x000000010e0e7836 */ /* 0x000fe20000000000 */
[----:B------:R-:W-:Y:S01]  /*2460*/  PLOP3.LUT P1, PT, PT, PT, PT, 0x80, 0x8 ;  /* 0x000000000008781c */ /* 0x000fe20003f2f070 */
[----:B------:R-:W-:Y:S02]  /*2470*/  IMAD.IADD R21, R13, 0x1, R152 ;  /* 0x000000010d157824 */ /* 0x000fe400078e0298 */
[----:B------:R-:W-:Y:S01]  /*2480*/  IMAD.IADD R20, R11, 0x1, R150 ;  /* 0x000000010b147824 */ /* 0x000fe200078e0296 */
[----:B------:R-:W-:-:S04]  /*2490*/  ISETP.NE.AND P0, PT, R14, 0x2, PT ;  /* 0x000000020e00780c */ /* 0x000fc80003f05270 */
[----:B------:R-:W-:Y:S02]  /*24a0*/  SEL R3, RZ, 0x1, P0 ;  /* 0x00000001ff037807 */ /* 0x000fe40000000000 */
[----:B------:R-:W-:Y:S02]  /*24b0*/  SEL R14, R14, RZ, P0 ;  /* 0x000000ff0e0e7207 */ /* 0x000fe40000000000 */
[----:B------:R-:W-:Y:S01]  /*24c0*/  LOP3.LUT R12, R12, R3, RZ, 0x3c, !PT ;  /* 0x000000030c0c7212 */ /* 0x000fe200078e3cff */
[----:B------:R-:W-:Y:S06]  /*24d0*/  @P2 BRA `(.L_x_36) ;  /* 0xfffffff000682947 */ /* 0x000fec000383ffff */
[----:B------:R-:W-:Y:S01]  /*24e0*/  UIADD3 UR4, UPT, UPT, UR4, 0x70, URZ ;  /* 0x0000007004047890 */ /* 0x000fe2000fffe0ff */
[----:B------:R-:W-:-:S03]  /*24f0*/  SHF.L.U32 R3, R15, 0x1f, RZ ;  /* 0x0000001f0f037819 */ /* 0x000fc600000006ff */
[----:B------:R-:W-:-:S09]  /*2500*/  ULEA UR5, UR6, UR4, 0x3 ;  /* 0x0000000406057291 */ /* 0x000fd2000f8e18ff */
[----:B------:R-:W1:Y:S02]  /*2510*/  SYNCS.PHASECHK.TRANS64.TRYWAIT P0, [UR5], R3 ;  /* 0x00000003ff0075a7 */ /* 0x000e640008001105 */
[----:B-1----:R-:W-:Y:S05]  /*2520*/  @!P0 BRA `(.L_x_37) ;  /* 0x0000009000d88947 */ /* 0x002fea0003800000 */
.L_x_139:
[----:B------:R-:W-:-:S04]  /*2530*/  UIADD3 UR6, UPT, UPT, UR6, 0x1, URZ ;  /* 0x0000000106067890 */ /* 0x000fc8000fffe0ff */
[----:B------:R-:W-:-:S04]  /*2540*/  UISETP.NE.AND UP0, UPT, UR6, 0xe, UPT ;  /* 0x0000000e0600788c */ /* 0x000fc8000bf05270 */
[----:B------:R-:W-:Y:S02]  /*2550*/  USEL UR7, URZ, 0x1, UP0 ;  /* 0x00000001ff077887 */ /* 0x000fe40008000000 */
[----:B------:R-:W-:-:S04]  /*2560*/  USEL UR6, UR6, URZ, UP0 ;  /* 0x000000ff06067287 */ /* 0x000fc80008000000 */
[----:B------:R-:W-:Y:S01]  /*2570*/  ULEA UR5, UR6, UR4, 0x3 ;  /* 0x0000000406057291 */ /* 0x000fe2000f8e18ff */
[----:B------:R-:W-:-:S04]  /*2580*/  LOP3.LUT R2, R15, UR7, RZ, 0x3c, !PT ;  /* 0x000000070f027c12 */ /* 0x000fc8000f8e3cff */
[----:B-1----:R-:W-:-:S04]  /*2590*/  SHF.L.U32 R3, R2, 0x1f, RZ ;  /* 0x0000001f02037819 */ /* 0x002fc800000006ff */
[----:B------:R-:W1:Y:S02]  /*25a0*/  SYNCS.PHASECHK.TRANS64.TRYWAIT P0, [UR5], R3 ;  /* 0x00000003ff0075a7 */ /* 0x000e640008001105 */
[----:B-1----:R-:W-:Y:S05]  /*25b0*/  @!P0 BRA `(.L_x_38) ;  /* 0x0000009000cc8947 */ /* 0x002fea0003800000 */
.L_x_141:
        /* <DEDUP_REMOVED lines=9> */
.L_x_143:
        /* <DEDUP_REMOVED lines=9> */
.L_x_145:
        /* <DEDUP_REMOVED lines=9> */
.L_x_147:
        /* <DEDUP_REMOVED lines=9> */
.L_x_149:
        /* <DEDUP_REMOVED lines=9> */
.L_x_151:
        /* <DEDUP_REMOVED lines=9> */
.L_x_153:
        /* <DEDUP_REMOVED lines=9> */
.L_x_155:
        /* <DEDUP_REMOVED lines=9> */
.L_x_157:
        /* <DEDUP_REMOVED lines=9> */
.L_x_159:
        /* <DEDUP_REMOVED lines=9> */
.L_x_161:
        /* <DEDUP_REMOVED lines=9> */
.L_x_163:
[----:B------:R-:W-:-:S04]  /*2bf0*/  UIADD3 UR6, UPT, UPT, UR6, 0x1, URZ ;  /* 0x0000000106067890 */ /* 0x000fc8000fffe0ff */
[----:B------:R-:W-:-:S04]  /*2c00*/  UISETP.NE.AND UP0, UPT, UR6, 0xe, UPT ;  /* 0x0000000e0600788c */ /* 0x000fc8000bf05270 */
[----:B------:R-:W-:Y:S02]  /*2c10*/  USEL UR5, URZ, 0x1, UP0 ;  /* 0x00000001ff057887 */ /* 0x000fe40008000000 */
[----:B------:R-:W-:-:S04]  /*2c20*/  USEL UR6, UR6, URZ, UP0 ;  /* 0x000000ff06067287 */ /* 0x000fc80008000000 */
[----:B------:R-:W-:Y:S01]  /*2c30*/  ULEA UR6, UR6, UR4, 0x3 ;  /* 0x0000000406067291 */ /* 0x000fe2000f8e18ff */
[----:B-1----:R-:W-:-:S04]  /*2c40*/  LOP3.LUT R3, R2, UR5, RZ, 0x3c, !PT ;  /* 0x0000000502037c12 */ /* 0x002fc8000f8e3cff */
[----:B------:R-:W-:Y:S01]  /*2c50*/  SHF.L.U32 R3, R3, 0x1f, RZ ;  /* 0x0000001f03037819 */ /* 0x000fe200000006ff */
[----:B----4-:R-:W-:-:S07]  /*2c60*/  IMAD.U32 R0, RZ, RZ, UR6 ;  /* 0x00000006ff007e24 */ /* 0x010fce000f8e00ff */
.L_x_50:
[----:B-1----:R1:W2:Y:S02]  /*2c70*/  SYNCS.PHASECHK.TRANS64.TRYWAIT P0, [R0+URZ], R3 ;  /* 0x00000003000075a7 */ /* 0x0022a400080011ff */
[----:B--2---:R-:W-:Y:S05]  /*2c80*/  @!P0 NANOSLEEP.SYNCS 0x989680 ;  /* 0x009896800000895d */ /* 0x004fea0003900000 */
[----:B------:R-:W2:Y:S02]  /*2c90*/  @!P0 SYNCS.PHASECHK.TRANS64 P0, [R0+URZ], R3 ;  /* 0x00000003000085a7 */ /* 0x000ea400080010ff */
[----:B--2---:R-:W-:Y:S05]  /*2ca0*/  @P0 EXIT ;  /* 0x000000000000094d */ /* 0x004fea0003800000 */
[----:B------:R-:W-:Y:S05]  /*2cb0*/  BRA `(.L_x_50) ;  /* 0xfffffffc00ec7947 */ /* 0x000fea000383ffff */
.L_x_18:
[----:B------:R-:W-:-:S04]  /*2cc0*/  UISETP.NE.AND UP1, UPT, UR37, URZ, UPT ;  /* 0x000000ff2500728c */ /* 0x000fc8000bf25270 */
[----:B------:R-:W-:-:S09]  /*2cd0*/  UISETP.NE.OR UP1, UPT, UR8, 0x1, UP1 ;  /* 0x000000010800788c */ /* 0x000fd20008f25670 */
[----:B------:R-:W-:Y:S05]  /*2ce0*/  BRA.U UP1, `(.L_x_51) ;  /* 0x0000000501487547 */ /* 0x000fea000b800000 */
[----:B------:R-:W-:Y:S01]  /*2cf0*/  ISETP.NE.AND P2, PT, R2, RZ, PT ;  /* 0x000000ff0200720c */ /* 0x000fe20003f45270 */
[----:B------:R-:W-:Y:S01]  /*2d00*/  IMAD.MOV.U32 R12, RZ, RZ, 0x1 ;  /* 0x00000001ff0c7424 */ /* 0x000fe200078e00ff */
[----:B------:R-:W-:Y:S02]  /*2d10*/  CS2R R10, SRZ ;  /* 0x00000000000a7805 */ /* 0x000fe4000001ff00 */
[----:B------:R-:W-:Y:S01]  /*2d20*/  CS2R R8, SRZ ;  /* 0x0000000000087805 */ /* 0x000fe2000001ff00 */
[----:B------:R-:W-:Y:S01]  /*2d30*/  UMOV UR4, 0x400 ;  /* 0x0000040000047882 */ /* 0x000fe20000000000 */
[----:B------:R-:W-:Y:S01]  /*2d40*/  UMOV UR6, URZ ;  /* 0x000000ff00067c82 */ /* 0x000fe20008000000 */
[----:B------:R-:W-:-:S12]  /*2d50*/  ULEA UR37, UR37, UR4, 0x18 ;  /* 0x0000000425257291 */ /* 0x000fd8000f8ec0ff */
.L_x_55:
[----:B------:R-:W-:Y:S02]  /*2d60*/  LEA R0, R8, UR37, 0x3 ;  /* 0x0000002508007c11 */ /* 0x000fe4000f8e18ff */
[----:B------:R-:W-:-:S03]  /*2d70*/  SHF.L.U32 R5, R9, 0x1f, RZ ;  /* 0x0000001f09057819 */ /* 0x000fc600000006ff */
[----:B------:R-:W-:Y:S01]  /*2d80*/  VIADD R4, R0, 0x180 ;  /* 0x0000018000047836 */ /* 0x000fe20000000000 */
[----:B------:R-:W1:Y:S02]  /*2d90*/  SYNCS.PHASECHK.TRANS64.TRYWAIT P0, [R0+URZ+0x170], R5 ;  /* 0x00017005000075a7 */ /* 0x000e6400080011ff */
[----:B-1----:R-:W-:Y:S05]  /*2da0*/  @!P0 BRA `(.L_x_52) ;  /* 0x0000008c00f08947 */ /* 0x002fea0003800000 */
.L_x_164:
[----:B------:R-:W-:Y:S01]  /*2db0*/  ULEA UR5, UR6, UR37, 0x3 ;  /* 0x0000002506057291 */ /* 0x000fe2000f8e18ff */
[----:B------:R-:W-:Y:S02]  /*2dc0*/  PRMT R4, RZ, 0x654, R4 ;  /* 0x00000654ff047816 */ /* 0x000fe40000000004 */
[----:B-1----:R-:W-:Y:S01]  /*2dd0*/  SHF.L.U32 R5, R12, 0x1f, RZ ;  /* 0x0000001f0c057819 */ /* 0x002fe200000006ff */
[----:B------:R-:W-:Y:S01]  /*2de0*/  UIADD3 UR4, UPT, UPT, UR5, 0x130, URZ ;  /* 0x0000013005047890 */ /* 0x000fe2000fffe0ff */
[----:B------:R1:W-:Y:S05]  /*2df0*/  SYNCS.ARRIVE.TRANS64.RED.A1T0 RZ, [R4+URZ], RZ ;  /* 0x000000ff04ff79a7 */ /* 0x0003ea00081004ff */
[----:B------:R-:W-:Y:S01]  /*2e00*/  IMAD.U32 R7, RZ, RZ, UR4 ;  /* 0x00000004ff077e24 */ /* 0x000fe2000f8e00ff */
[----:B------:R-:W2:Y:S04]  /*2e10*/  SYNCS.PHASECHK.TRANS64.TRYWAIT P0, [UR5+0x140], R5 ;  /* 0x00014005ff0075a7 */ /* 0x000ea80008001105 */
[----:B------:R-:W-:Y:S01]  /*2e20*/  PRMT R6, R2, 0x654, R7 ;  /* 0x0000065402067816 */ /* 0x000fe20000000007 */
[----:B-1----:R-:W-:Y:S01]  /*2e30*/  @!P2 IMAD.MOV.U32 R4, RZ, RZ, 0x10 ;  /* 0x00000010ff04a424 */ /* 0x002fe200078e00ff */
[----:B--2---:R-:W-:Y:S06]  /*2e40*/  @!P0 BRA `(.L_x_53) ;  /* 0x0000008c00dc8947 */ /* 0x004fec0003800000 */
.L_x_166:
[----:B------:R-:W-:Y:S01]  /*2e50*/  ULEA UR4, UR6, UR37, 0x4 ;  /* 0x0000002506047291 */ /* 0x000fe2000f8e20ff */
[----:B------:R-:W-:Y:S01]  /*2e60*/  SEL R3, R6, R3, !P2 ;  /* 0x0000000306037207 */ /* 0x000fe20005000000 */
[----:B------:R-:W-:Y:S01]  /*2e70*/  UIADD3 UR5, UPT, UPT, UR5, 0x130, URZ ;  /* 0x0000013005057890 */ /* 0x000fe2000fffe0ff */
[----:B-1----:R-:W-:Y:S01]  /*2e80*/  LEA R0, R11, UR37, 0x3 ;  /* 0x000000250b007c11 */ /* 0x002fe2000f8e18ff */
[----:B------:R-:W-:Y:S01]  /*2e90*/  UIADD3 UR4, UPT, UPT, UR4, 0x1a0, URZ ;  /* 0x000001a004047890 */ /* 0x000fe2000fffe0ff */
[----:B------:R-:W-:Y:S01]  /*2ea0*/  SHF.L.U32 R5, R10, 0x1f, RZ ;  /* 0x0000001f0a057819 */ /* 0x000fe200000006ff */
[----:B------:R1:W-:Y:S01]  /*2eb0*/  @!P2 SYNCS.ARRIVE.TRANS64.RED RZ, [R3+URZ], R4 ;  /* 0x0000000403ffa9a7 */ /* 0x0003e200080004ff */
[----:B------:R-:W-:Y:S01]  /*2ec0*/  UIADD3 UR6, UPT, UPT, UR6, 0x1, URZ ;  /* 0x0000000106067890 */ /* 0x000fe2000fffe0ff */
[----:B------:R-:W-:-:S03]  /*2ed0*/  VIADD R8, R8, 0x1 ;  /* 0x0000000108087836 */ /* 0x000fc60000000000 */
[----:B------:R-:W-:Y:S02]  /*2ee0*/  UISETP.NE.AND UP0, UPT, UR6, 0x2, UPT ;  /* 0x000000020600788c */ /* 0x000fe4000bf05270 */
[----:B------:R-:W-:Y:S06]  /*2ef0*/  UGETNEXTWORKID.BROADCAST [UR4], [UR5] ;  /* 0x00000000040073ca */ /* 0x000fec0008000100 */
[----:B------:R-:W-:Y:S01]  /*2f00*/  USEL UR4, URZ, 0x1, UP0 ;  /* 0x00000001ff047887 */ /* 0x000fe20008000000 */
[----:B------:R-:W-:Y:S01]  /*2f10*/  ISETP.NE.AND P0, PT, R8, 0x2, PT ;  /* 0x000000020800780c */ /* 0x000fe20003f05270 */
[----:B------:R-:W-:Y:S01]  /*2f20*/  USEL UR6, UR6, URZ, UP0 ;  /* 0x000000ff06067287 */ /* 0x000fe20008000000 */
[----:B------:R-:W2:Y:S03]  /*2f30*/  SYNCS.PHASECHK.TRANS64.TRYWAIT P1, [R0+URZ+0x130], R5 ;  /* 0x00013005000075a7 */ /* 0x000ea600080211ff */
[----:B------:R-:W-:Y:S01]  /*2f40*/  LOP3.LUT R12, R12, UR4, RZ, 0x3c, !PT ;  /* 0x000000040c0c7c12 */ /* 0x000fe2000f8e3cff */
[----:B-12---:R-:W-:Y:S07]  /*2f50*/  @!P1 BRA `(.L_x_54) ;  /* 0x0000008c00b09947 */ /* 0x006fee0003800000 */
.L_x_167:
[C---:B------:R-:W-:Y:S01]  /*2f60*/  LEA R4, R11.reuse, UR37, 0x4 ;  /* 0x000000250b047c11 */ /* 0x040fe2000f8e20ff */
[----:B-1----:R-:W-:Y:S01]  /*2f70*/  VIADD R0, R0, 0x140 ;  /* 0x0000014000007836 */ /* 0x002fe20000000000 */
[----:B------:R-:W-:Y:S01]  /*2f80*/  SEL R8, R8, RZ, P0 ;  /* 0x000000ff08087207 */ /* 0x000fe20000000000 */
[----:B------:R-:W-:-:S03]  /*2f90*/  VIADD R11, R11, 0x1 ;  /* 0x000000010b0b7836 */ /* 0x000fc60000000000 */
[----:B------:R-:W1:Y:S01]  /*2fa0*/  LDS.128 R4, [R4+0x1a0] ;  /* 0x0001a00004047984 */ /* 0x000e620000000c00 */
[----:B------:R-:W-:Y:S02]  /*2fb0*/  PRMT R0, RZ, 0x654, R0 ;  /* 0x00000654ff007816 */ /* 0x000fe40000000000 */
[C---:B------:R-:W-:Y:S01]  /*2fc0*/  ISETP.NE.AND P1, PT, R11.reuse, 0x2, PT ;  /* 0x000000020b00780c */ /* 0x040fe20003f25270 */
[----:B------:R-:W-:Y:S01]  /*2fd0*/  @!PT LDS RZ, [RZ] ;  /* 0x00000000fffff984 */ /* 0x000fe20000000800 */
[----:B------:R-:W-:Y:S01]  /*2fe0*/  @!PT LDS RZ, [RZ] ;  /* 0x00000000fffff984 */ /* 0x000fe20000000800 */
[----:B------:R-:W-:Y:S01]  /*2ff0*/  @!PT LDS RZ, [RZ] ;  /* 0x00000000fffff984 */ /* 0x000fe20000000800 */
[----:B------:R-:W-:Y:S01]  /*3000*/  @!PT LDS RZ, [RZ] ;  /* 0x00000000fffff984 */ /* 0x000fe20000000800 */
[----:B------:R2:W-:Y:S06]  /*3010*/  MEMBAR.ALL.CTA ;  /* 0x0000000000007992 */ /* 0x0005ec0000008000 */
[----:B--2---:R-:W2:Y:S01]  /*3020*/  FENCE.VIEW.ASYNC.S ;  /* 0x00000000000073c6 */ /* 0x004ea20000000000 */
[----:B------:R-:W-:Y:S01]  /*3030*/  SEL R11, R11, RZ, P1 ;  /* 0x000000ff0b0b7207 */ /* 0x000fe20000800000 */
[----:B--2---:R2:W-:Y:S01]  /*3040*/  SYNCS.ARRIVE.TRANS64.RED.A1T0 RZ, [R0+URZ], RZ ;  /* 0x000000ff00ff79a7 */ /* 0x0045e200081004ff */
[----:B-1----:R-:W-:-:S02]  /*3050*/  LOP3.LUT P3, RZ, R6, 0x1, RZ, 0xc0, !PT ;  /* 0x0000000106ff7812 */ /* 0x002fc4000786c0ff */
[----:B------:R-:W-:-:S04]  /*3060*/  SEL R5, RZ, 0x1, P1 ;  /* 0x00000001ff057807 */ /* 0x000fc80000800000 */
[----:B------:R-:W-:Y:S02]  /*3070*/  LOP3.LUT R10, R10, R5, RZ, 0x3c, !PT ;  /* 0x000000050a0a7212 */ /* 0x000fe400078e3cff */
[----:B--2---:R-:W-:-:S04]  /*3080*/  SEL R0, RZ, 0x1, P0 ;  /* 0x00000001ff007807 */ /* 0x004fc80000000000 */
[----:B------:R-:W-:Y:S01]  /*3090*/  LOP3.LUT R9, R9, R0, RZ, 0x3c, !PT ;  /* 0x0000000009097212 */ /* 0x000fe200078e3cff */
[----:B------:R-:W-:Y:S06]  /*30a0*/  @P3 BRA `(.L_x_55) ;  /* 0xfffffffc002c3947 */ /* 0x000fec000383ffff */
[----:B------:R-:W-:Y:S01]  /*30b0*/  ULEA UR5, UR6, UR37, 0x3 ;  /* 0x0000002506057291 */ /* 0x000fe2000f8e18ff */
[----:B------:R-:W-:-:S08]  /*30c0*/  SHF.L.U32 R3, R12, 0x1f, RZ ;  /* 0x0000001f0c037819 */ /* 0x000fd000000006ff */
[----:B------:R-:W1:Y:S02]  /*30d0*/  SYNCS.PHASECHK.TRANS64 P0, [UR5+0x140], R3 ;  /* 0x00014003ff0075a7 */ /* 0x000e640008001005 */
[----:B-1----:R-:W-:Y:S05]  /*30e0*/  @P0 BRA `(.L_x_56) ;  /* 0x0000000000080947 */ /* 0x002fea0003800000 */
[----:B------:R-:W1:Y:S02]  /*30f0*/  SYNCS.PHASECHK.TRANS64.TRYWAIT P0, [UR5+0x140], R3 ;  /* 0x00014003ff0075a7 */ /* 0x000e640008001105 */
[----:B-1----:R-:W-:Y:S05]  /*3100*/  @!P0 BRA `(.L_x_57) ;  /* 0x0000008c00588947 */ /* 0x002fea0003800000 */
.L_x_56:
[----:B------:R-:W-:-:S04]  /*3110*/  UIADD3 UR4, UPT, UPT, UR6, 0x1, URZ ;  /* 0x0000000106047890 */ /* 0x000fc8000fffe0ff */
[----:B------:R-:W-:-:S04]  /*3120*/  UISETP.NE.AND UP0, UPT, UR4, 0x2, UPT ;  /* 0x000000020400788c */ /* 0x000fc8000bf05270 */
[----:B------:R-:W-:Y:S02]  /*3130*/  USEL UR7, URZ, 0x1, UP0 ;  /* 0x00000001ff077887 */ /* 0x000fe40008000000 */
[----:B------:R-:W-:-:S04]  /*3140*/  USEL UR4, UR4, URZ, UP0 ;  /* 0x000000ff04047287 */ /* 0x000fc80008000000 */
[----:B------:R-:W-:Y:S01]  /*3150*/  ULEA UR4, UR4, UR37, 0x3 ;  /* 0x0000002504047291 */ /* 0x000fe2000f8e18ff */
[----:B-1----:R-:W-:-:S04]  /*3160*/  LOP3.LUT R3, R12, UR7, RZ, 0x3c, !PT ;  /* 0x000000070c037c12 */ /* 0x002fc8000f8e3cff */
[----:B------:R-:W-:-:S04]  /*3170*/  SHF.L.U32 R0, R3, 0x1f, RZ ;  /* 0x0000001f03007819 */ /* 0x000fc800000006ff */
[----:B------:R-:W1:Y:S02]  /*3180*/  SYNCS.PHASECHK.TRANS64 P0, [UR4+0x140], R0 ;  /* 0x00014000ff0075a7 */ /* 0x000e640008001004 */
[----:B-1----:R-:W-:Y:S05]  /*3190*/  @P0 EXIT ;  /* 0x000000000000094d */ /* 0x002fea0003800000 */
[----:B------:R-:W-:Y:S02]  /*31a0*/  SHF.L.U32 R3, R3, 0x1f, RZ ;  /* 0x0000001f03037819 */ /* 0x000fe400000006ff */
[----:B------:R-:W-:-:S07]  /*31b0*/  MOV R0, UR4 ;  /* 0x0000000400007c02 */ /* 0x000fce0008000f00 */
.L_x_58:
[----:B-1----:R1:W2:Y:S02]  /*31c0*/  SYNCS.PHASECHK.TRANS64.TRYWAIT P0, [R0+URZ+0x140], R3 ;  /* 0x00014003000075a7 */ /* 0x0022a400080011ff */
[----:B--2---:R-:W-:Y:S05]  /*31d0*/  @!P0 NANOSLEEP.SYNCS 0x989680 ;  /* 0x009896800000895d */ /* 0x004fea0003900000 */
[----:B------:R-:W2:Y:S02]  /*31e0*/  @!P0 SYNCS.PHASECHK.TRANS64 P0, [R0+URZ+0x140], R3 ;  /* 0x00014003000085a7 */ /* 0x000ea400080010ff */
[----:B--2---:R-:W-:Y:S05]  /*31f0*/  @P0 EXIT ;  /* 0x000000000000094d */ /* 0x004fea0003800000 */
[----:B------:R-:W-:Y:S05]  /*3200*/  BRA `(.L_x_58) ;  /* 0xfffffffc00ec7947 */ /* 0x000fea000383ffff */
.L_x_51:
[----:B------:R-:W-:-:S09]  /*3210*/  UISETP.NE.AND UP1, UPT, UR8, URZ, UPT ;  /* 0x000000ff0800728c */ /* 0x000fd2000bf25270 */
[----:B------:R-:W-:Y:S05]  /*3220*/  BRA.U UP1, `(.L_x_59) ;  /* 0x0000000d01187547 */ /* 0x000fea000b800000 */
[----:B------:R-:W-:Y:S01]  /*3230*/  UMOV UR4, 0x40 ;  /* 0x0000004000047882 */ /* 0x000fe20000000000 */
[----:B------:R-:W-:Y:S01]  /*3240*/  NOP ;  /* 0x0000000000007918 */ /* 0x000fe20000000000 */
[----:B------:R-:W-:Y:S01]  /*3250*/  ULEA UR4, UR37, UR4, 0x18 ;  /* 0x0000000425047291 */ /* 0x000fe2000f8ec0ff */
[----:B------:R-:W-:Y:S02]  /*3260*/  UMOV UR5, 0x400 ;  /* 0x0000040000057882 */ /* 0x000fe40000000000 */
[----:B------:R-:W-:-:S06]  /*3270*/  ULEA UR37, UR37, UR5, 0x18 ;  /* 0x0000000525257291 */ /* 0x000fcc000f8ec0ff */
[----:B------:R-:W1:Y:S02]  /*3280*/  LDS.U8 R0, [UR4+0x1c] ;  /* 0x00001c04ff007984 */ /* 0x000e640008000000 */
[----:B-1----:R-:W-:-:S13]  /*3290*/  ISETP.NE.AND P0, PT, R0, RZ, PT ;  /* 0x000000ff0000720c */ /* 0x002fda0003f05270 */
[----:B------:R-:W-:Y:S05]  /*32a0*/  @P0 BRA `(.L_x_60) ;  /* 0x0000000000580947 */ /* 0x000fea0003800000 */
[----:B------:R-:W-:-:S13]  /*32b0*/  ELECT P0, URZ, PT ;  /* 0x0000000000ff782f */ /* 0x000fda0003800000 */
[----:B------:R-:W-:Y:S05]  /*32c0*/  @!P0 BRA `(.L_x_61) ;  /* 0x0000000000608947 */ /* 0x000fea0003800000 */
[----:B------:R-:W-:Y:S01]  /*32d0*/  UMOV UR5, 0x10 ;  /* 0x0000001000057882 */ /* 0x000fe20000000000 */
[----:B------:R-:W-:Y:S01]  /*32e0*/  HFMA2 R0, -RZ, RZ, 0, 5.9604644775390625e-08 ;  /* 0x00000001ff007431 */ /* 0x000fe200000001ff */
[----:B------:R-:W-:-:S03]  /*32f0*/  MOV R2, 0xffff ;  /* 0x0000ffff00027802 */ /* 0x000fc60000000f00 */
[----:B------:R-:W-:Y:S04]  /*3300*/  DEPBAR.LE SB1, 0x36 ;  /* 0x00009d800000791a */ /* 0x000fe80000000000 */
[----:B------:R-:W1:Y:S02]  /*3310*/  UTCATOMSWS.FIND_AND_SET.ALIGN UP0, UR5, UR5 ;  /* 0x00000005000575e3 */ /* 0x000e640008000800 */
[----:B-1----:R-:W-:Y:S01]  /*3320*/  MOV R3, UR5 ;  /* 0x0000000500037c02 */ /* 0x002fe20008000f00 */
[----:B------:R-:W-:Y:S06]  /*3330*/  BRA.U UP0, `(.L_x_62) ;  /* 0x0000000100187547 */ /* 0x000fec000b800000 */
.L_x_63:
[----:B------:R-:W-:Y:S05]  /*3340*/  NANOSLEEP 0x64 ;  /* 0x000000640000795d */ /* 0x000fea0003800000 */
[----:B------:R-:W-:-:S05]  /*3350*/  UMOV UR5, 0x10 ;  /* 0x0000001000057882 */ /* 0x000fca0000000000 */
[----:B------:R-:W-:Y:S04]  /*3360*/  DEPBAR.LE SB1, 0x36 ;  /* 0x00009d800000791a */ /* 0x000fe80000000000 */
[----:B------:R-:W1:Y:S02]  /*3370*/  UTCATOMSWS.FIND_AND_SET.ALIGN UP0, UR5, UR5 ;  /* 0x00000005000575e3 */ /* 0x000e640008000800 */
[----:B-1----:R-:W-:Y:S01]  /*3380*/  MOV R3, UR5 ;  /* 0x0000000500037c02 */ /* 0x002fe20008000f00 */
[----:B------:R-:W-:Y:S05]  /*3390*/  BRA.U !UP0, `(.L_x_63) ;  /* 0xfffffffd08e87547 */ /* 0x000fea000b83ffff */
.L_x_62:
[-C--:B------:R-:W-:Y:S02]  /*33a0*/  SHF.L.U32 R2, R2, R3.reuse, RZ ;  /* 0x0000000302027219 */ /* 0x080fe400000006ff */
[----:B------:R-:W-:Y:S01]  /*33b0*/  SHF.L.U32 R0, R0, R3, RZ ;  /* 0x0000000300007219 */ /* 0x000fe200000006ff */
[----:B------:R-:W-:Y:S02]  /*33c0*/  IMAD.SHL.U32 R3, R3, 0x20, RZ ;  /* 0x0000002003037824 */ /* 0x000fe400078e00ff */
[----:B------:R1:W-:Y:S04]  /*33d0*/  ATOMS.OR RZ, [UR4+0x14], R2 ;  /* 0x00001402ffff798c */ /* 0x0003e8000b000004 */
[----:B------:R1:W-:Y:S04]  /*33e0*/  ATOMS.OR RZ, [UR4+0x18], R0 ;  /* 0x00001800ffff798c */ /* 0x0003e8000b000004 */
[----:B------:R1:W-:Y:S01]  /*33f0*/  STS [UR37+0x1c0], R3 ;  /* 0x0001c003ff007988 */ /* 0x0003e20008000825 */
[----:B------:R-:W-:Y:S05]  /*3400*/  BRA `(.L_x_61) ;  /* 0x0000000000107947 */ /* 0x000fea0003800000 */
.L_x_60:
[----:B------:R-:W-:Y:S02]  /*3410*/  MOV R0, 0xffffffff ;  /* 0xffffffff00007802 */ /* 0x000fe40000000f00 */
[----:B------:R-:W-:-:S03]  /*3420*/  MOV R2, 0x3450 ;  /* 0x0000345000027802 */ /* 0x000fc60000000f00 */
[----:B------:R1:W-:Y:S04]  /*3430*/  STS [UR37+0x1c0], R0 ;  /* 0x0001c000ff007988 */ /* 0x0003e80008000825 */
[----:B-1-3-5:R-:W-:Y:S05]  /*3440*/  CALL.REL.NOINC `($__internal_1_$__cuda_sm10x_tcgen05_guardrail_trap_phase_invalid_during_alloc) ;  /* 0x00000090006c7944 */ /* 0x02afea0003c00000 */
.L_x_61:
[----:B------:R-:W-:Y:S05]  /*3450*/  WARPSYNC.ALL ;  /* 0x0000000000007948 */ /* 0x000fea0003800000 */
[----:B------:R-:W2:Y:S01]  /*3460*/  S2UR UR6, SR_CgaCtaId ;  /* 0x00000000000679c3 */ /* 0x000ea20000008800 */
[----:B------:R-:W-:Y:S01]  /*3470*/  UMOV UR4, 0x400 ;  /* 0x0000040000047882 */ /* 0x000fe20000000000 */
[----:B------:R-:W-:-:S06]  /*3480*/  NOP ;  /* 0x0000000000007918 */ /* 0x000fcc0000000000 */
[----:B------:R-:W-:Y:S06]  /*3490*/  BAR.ARV 0x6, 0xa0 ;  /* 0x0182800000007b1d */ /* 0x000fec0000002000 */
[----:B------:R-:W4:Y:S01]  /*34a0*/  LDCU UR7, c[0x0][0x38c] ;  /* 0x00007180ff0777ac */ /* 0x000f220008000800 */
[----:B------:R-:W-:Y:S01]  /*34b0*/  IMAD.MOV.U32 R11, RZ, RZ, 0x1 ;  /* 0x00000001ff0b7424 */ /* 0x000fe200078e00ff */
[----:B------:R-:W-:Y:S01]  /*34c0*/  CS2R R8, SRZ ;  /* 0x0000000000087805 */ /* 0x000fe2000001ff00 */
[----:B------:R-:W-:Y:S01]  /*34d0*/  IMAD.MOV.U32 R10, RZ, RZ, RZ ;  /* 0x000000ffff0a7224 */ /* 0x000fe200078e00ff */
[----:B------:R-:W-:Y:S01]  /*34e0*/  UMOV UR17, URZ ;  /* 0x000000ff00117c82 */ /* 0x000fe20008000000 */
[----:B------:R-:W-:Y:S01]  /*34f0*/  UMOV UR16, URZ ;  /* 0x000000ff00107c82 */ /* 0x000fe20008000000 */
[----:B------:R-:W-:Y:S01]  /*3500*/  UMOV UR20, 0x0 ;  /* 0x0000000000147882 */ /* 0x000fe20000000000 */
[----:B------:R-:W-:Y:S01]  /*3510*/  UMOV UR21, 0x84184a0 ;  /* 0x084184a000157882 */ /* 0x000fe20000000000 */
[----:B--2---:R-:W-:Y:S01]  /*3520*/  ULEA UR6, UR6, UR4, 0x18 ;  /* 0x0000000406067291 */ /* 0x004fe2000f8ec0ff */
[----:B------:R-:W2:Y:S03]  /*3530*/  LDCU UR4, c[0x0][0x38c] ;  /* 0x00007180ff0477ac */ /* 0x000ea60008000800 */
[----:B------:R-:W-:-:S02]  /*3540*/  UIADD3 UR11, UPT, UPT, UR6, 0x1a400, URZ ;  /* 0x0001a400060b7890 */ /* 0x000fc4000fffe0ff */
[----:B----4-:R-:W-:-:S03]  /*3550*/  UIADD3 UR7, UPT, UPT, UR7, 0x1f, URZ ;  /* 0x0000001f07077890 */ /* 0x010fc6000fffe0ff */
[----:B-1----:R-:W1:Y:S01]  /*3560*/  LDS R0, [UR6+0x1c0] ;  /* 0x0001c006ff007984 */ /* 0x002e620008000800 */
[----:B------:R-:W-:Y:S02]  /*3570*/  UIADD3 UR18, UPT, UPT, UR6, 0xc400, URZ ;  /* 0x0000c40006127890 */ /* 0x000fe4000fffe0ff */
[----:B------:R-:W-:Y:S02]  /*3580*/  USHF.R.S32.HI UR5, URZ, 0x1f, UR7 ;  /* 0x0000001fff057899 */ /* 0x000fe40008011407 */
[----:B------:R-:W-:Y:S02]  /*3590*/  USHF.R.U32.HI UR11, URZ, 0x4, UR11 ;  /* 0x00000004ff0b7899 */ /* 0x000fe4000801160b */
[----:B------:R-:W-:Y:S02]  /*35a0*/  ULEA.HI UR5, UR5, UR7, URZ, 0x5 ;  /* 0x0000000705057291 */ /* 0x000fe4000f8f28ff */
[----:B------:R-:W-:Y:S02]  /*35b0*/  USHF.R.U32.HI UR18, URZ, 0x4, UR18 ;  /* 0x00000004ff127899 */ /* 0x000fe40008011612 */
[----:B------:R-:W-:-:S02]  /*35c0*/  USHF.R.S32.HI UR5, URZ, 0x5, UR5 ;  /* 0x00000005ff057899 */ /* 0x000fc40008011405 */
[----:B------:R-:W-:Y:S02]  /*35d0*/  ULOP3.LUT UR11, UR11, 0x3fff, URZ, 0xc0, !UPT ;  /* 0x00003fff0b0b7892 */ /* 0x000fe4000f8ec0ff */
[----:B------:R-:W-:Y:S02]  /*35e0*/  UISETP.LT.AND UP0, UPT, UR5, 0x1, UPT ;  /* 0x000000010500788c */ /* 0x000fe4000bf01270 */
[----:B------:R-:W-:Y:S02]  /*35f0*/  ULOP3.LUT UR18, UR18, 0x3fff, URZ, 0xc0, !UPT ;  /* 0x00003fff12127892 */ /* 0x000fe4000f8ec0ff */
[----:B------:R-:W-:Y:S02]  /*3600*/  USEL UR10, UR5, 0x1, !UP0 ;  /* 0x00000001050a7887 */ /* 0x000fe4000c000000 */
[----:B------:R-:W-:Y:S02]  /*3610*/  ULOP3.LUT UR11, UR11, 0x1000000, URZ, 0xfc, !UPT ;  /* 0x010000000b0b7892 */ /* 0x000fe4000f8efcff */
[----:B------:R-:W-:-:S02]  /*3620*/  UIADD3 UR10, UPT, UPT, -UR10, URZ, URZ ;  /* 0x000000ff0a0a7290 */ /* 0x000fc4000fffe1ff */
[----:B--2---:R-:W-:Y:S01]  /*3630*/  UISETP.GE.AND UP3, UPT, UR4, 0x1, UPT ;  /* 0x000000010400788c */ /* 0x004fe2000bf66270 */
[----:B-1----:R-:W-:-:S15]  /*3640*/  R2UR UR19, R0 ;  /* 0x00000000001372ca */ /* 0x002fde00000e0000 */
.L_x_70:
[----:B------:R-:W-:Y:S02]  /*3650*/  LEA R0, R10, UR6, 0x3 ;  /* 0x000000060a007c11 */ /* 0x000fe4000f8e18ff */
[----:B------:R-:W-:Y:S02]  /*3660*/  SHF.L.U32 R5, R9, 0x1f, RZ ;  /* 0x0000001f09057819 */ /* 0x000fe400000006ff */
[----:B------:R-:W-:Y:S01]  /*3670*/  PLOP3.LUT P0, PT, PT, PT, UP3, 0x80, 0x8 ;  /* 0x000000000008781c */ /* 0x000fe20003f0f038 */
[----:B------:R-:W-:Y:S01]  /*3680*/  VIADD R3, R0, 0x140 ;  /* 0x0000014000037836 */ /* 0x000fe20000000000 */
[----:B-1----:R-:W1:Y:S02]  /*3690*/  SYNCS.PHASECHK.TRANS64.TRYWAIT P1, [R0+URZ+0x130], R5 ;  /* 0x00013005000075a7 */ /* 0x002e6400080211ff */
[----:B-1--4-:R-:W-:Y:S09]  /*36a0*/  @!P1 BRA `(.L_x_64) ;  /* 0x0000008800089947 */ /* 0x012ff20003800000 */
.L_x_169:
[----:B------:R-:W-:Y:S01]  /*36b0*/  LEA R4, R10, UR6, 0x4 ;  /* 0x000000060a047c11 */ /* 0x000fe2000f8e20ff */
[----:B------:R-:W-:Y:S01]  /*36c0*/  @UP3 ULEA UR4, UR16, UR6, 0x3 ;  /* 0x0000000610043291 */ /* 0x000fe2000f8e18ff */
[----:B------:R-:W-:Y:S01]  /*36d0*/  PLOP3.LUT P2, PT, PT, PT, PT, 0x80, 0x8 ;  /* 0x000000000008781c */ /* 0x000fe20003f4f070 */
[----:B------:R-:W-:Y:S01]  /*36e0*/  ULEA UR9, UR17, UR6, 0x3 ;  /* 0x0000000611097291 */ /* 0x000fe2000f8e18ff */
[----:B------:R-:W-:Y:S02]  /*36f0*/  PRMT R3, RZ, 0x654, R3 ;  /* 0x00000654ff037816 */ /* 0x000fe40000000003 */
[----:B-1----:R-:W1:Y:S01]  /*3700*/  LDS.128 R4, [R4+0x1a0] ;  /* 0x0001a00004047984 */ /* 0x002e620000000c00 */
[----:B------:R-:W-:Y:S02]  /*3710*/  @P0 SHF.L.U32 R2, R8, 0x1f, RZ ;  /* 0x0000001f08020819 */ /* 0x000fe400000006ff */
[----:B------:R-:W-:Y:S01]  /*3720*/  SHF.L.U32 R0, R11, 0x1f, RZ ;  /* 0x0000001f0b007819 */ /* 0x000fe200000006ff */
[----:B------:R-:W-:Y:S01]  /*3730*/  @!PT LDS RZ, [RZ] ;  /* 0x00000000fffff984 */ /* 0x000fe20000000800 */
[----:B------:R-:W-:Y:S01]  /*3740*/  @!PT LDS RZ, [RZ] ;  /* 0x00000000fffff984 */ /* 0x000fe20000000800 */
[----:B------:R-:W-:Y:S01]  /*3750*/  @!PT LDS RZ, [RZ] ;  /* 0x00000000fffff984 */ /* 0x000fe20000000800 */
[----:B------:R-:W-:Y:S01]  /*3760*/  @!PT LDS RZ, [RZ] ;  /* 0x00000000fffff984 */ /* 0x000fe20000000800 */
[----:B------:R2:W-:Y:S06]  /*3770*/  MEMBAR.ALL.CTA ;  /* 0x0000000000007992 */ /* 0x0005ec0000008000 */
[----:B--2---:R-:W2:Y:S02]  /*3780*/  FENCE.VIEW.ASYNC.S ;  /* 0x00000000000073c6 */ /* 0x004ea40000000000 */
[----:B--2---:R2:W-:Y:S01]  /*3790*/  SYNCS.ARRIVE.TRANS64.RED.A1T0 RZ, [R3+URZ], RZ ;  /* 0x000000ff03ff79a7 */ /* 0x0045e200081004ff */
[----:B------:R2:W4:Y:S01]  /*37a0*/  @P0 SYNCS.PHASECHK.TRANS64.TRYWAIT P2, [UR4], R2 ;  /* 0x00000002ff0005a7 */ /* 0x0005220008041104 */
[----:B-1----:R-:W-:Y:S01]  /*37b0*/  LOP3.LUT P1, RZ, R6, 0x1, RZ, 0xc0, !PT ;  /* 0x0000000106ff7812 */ /* 0x002fe2000782c0ff */
[----:B------:R-:W1:Y:S02]  /*37c0*/  SYNCS.PHASECHK.TRANS64.TRYWAIT P0, [UR9+0x160], R0 ;  /* 0x00016000ff0075a7 */ /* 0x000e640008001109 */
[----:B-12-4-:R-:W-:Y:S10]  /*37d0*/  @!P0 BRA `(.L_x_65) ;  /* 0x0000008400d08947 */ /* 0x016ff40003800000 */
.L_x_171:
[----:B------:R-:W-:Y:S01]  /*37e0*/  IADD3 R10, PT, PT, R10, 0x1, RZ ;  /* 0x000000010a0a7810 */ /* 0x000fe20007ffe0ff */
[----:B------:R-:W-:Y:S06]  /*37f0*/  BRA.U !UP3, `(.L_x_66) ;  /* 0x000000010b8c7547 */ /* 0x000fec000b800000 */
[----:B------:R-:W-:Y:S02]  /*3800*/  ULEA UR8, UR17, UR19, 0x8 ;  /* 0x0000001311087291 */ /* 0x000fe4000f8e40ff */
[----:B------:R-:W-:Y:S01]  /*3810*/  UPLOP3.LUT UP4, UPT, UPT, UPT, UPT, 0x40, 0x4 ;  /* 0x000000000004789c */ /* 0x000fe20003f8e870 */
[----:B------:R-:W-:Y:S01]  /*3820*/  UMOV UR15, UR10 ;  /* 0x0000000a000f7c82 */ /* 0x000fe20008000000 */
[----:B------:R-:W-:Y:S01]  /*3830*/  UMOV UR14, UR5 ;  /* 0x00000005000e7c82 */ /* 0x000fe20008000000 */
[----:B------:R-:W-:-:S08]  /*3840*/  UMOV UR13, UR16 ;  /* 0x00000010000d7c82 */ /* 0x000fd00008000000 */
.L_x_69:
[----:B------:R-:W-:Y:S02]  /*3850*/  UIADD3 UR15, UPT, UPT, UR15, 0x1, URZ ;  /* 0x000000010f0f7890 */ /* 0x000fe4000fffe0ff */
[----:B--2---:R-:W-:Y:S02]  /*3860*/  ULEA UR7, UR13, UR6, 0x3 ;  /* 0x000000060d077291 */ /* 0x004fe4000f8e18ff */
[----:B------:R-:W-:Y:S01]  /*3870*/  UISETP.NE.AND UP0, UPT, UR15, URZ, UPT ;  /* 0x000000ff0f00728c */ /* 0x000fe2000bf05270 */
[----:B----4-:R-:W-:Y:S10]  /*3880*/  @P2 BRA `(.L_x_67) ;  /* 0x00000000000c2947 */ /* 0x010ff40003800000 */
[----:B-1----:R-:W-:Y:S04]  /*3890*/  SHF.L.U32 R3, R8, 0x1f, RZ ;  /* 0x0000001f08037819 */ /* 0x002fe800000006ff */
[----:B------:R-:W1:Y:S02]  /*38a0*/  SYNCS.PHASECHK.TRANS64.TRYWAIT P0, [UR7], R3 ;  /* 0x00000003ff0075a7 */ /* 0x000e640008001107 */
[----:B-1----:R-:W-:Y:S05]  /*38b0*/  @!P0 BRA `(.L_x_68) ;  /* 0x0000008400b08947 */ /* 0x002fea0003800000 */
.L_x_67:
[----:B------:R-:W-:Y:S01]  /*38c0*/  UISETP.NE.AND UP1, UPT, UR14, 0x1, UPT ;  /* 0x000000010e00788c */ /* 0x000fe2000bf25270 */
[----:B------:R-:W-:Y:S01]  /*38d0*/  PLOP3.LUT P2, PT, PT, PT, PT, 0x80, 0x8 ;  /* 0x000000000008781c */ /* 0x000fe20003f4f070 */
[----:B------:R-:W-:Y:S02]  /*38e0*/  UIADD3 UR16, UPT, UPT, UR13, 0x1, URZ ;  /* 0x000000010d107890 */ /* 0x000fe4000fffe0ff */
[----:B------:R-:W-:Y:S02]  /*38f0*/  ULEA UR22, UR13, UR11, 0x9 ;  /* 0x0000000b0d167291 */ /* 0x000fe4000f8e48ff */
[----:B------:R-:W-:Y:S01]  /*3900*/  UISETP.NE.AND UP2, UPT, UR16, 0xe, UPT ;  /* 0x0000000e1000788c */ /* 0x000fe2000bf45270 */
[----:B------:R-:W-:Y:S01]  /*3910*/  PLOP3.LUT P0, PT, PT, PT, UP1, 0x80, 0x8 ;  /* 0x000000000008781c */ /* 0x000fe20003f0f018 */
[----:B------:R-:W-:Y:S02]  /*3920*/  UIADD3 UR7, UPT, UPT, UR7, 0x70, URZ ;  /* 0x0000007007077890 */ /* 0x000fe4000fffe0ff */
[----:B------:R-:W-:Y:S02]  /*3930*/  USEL UR12, URZ, 0x1, UP2 ;  /* 0x00000001ff0c7887 */ /* 0x000fe40009000000 */
[----:B------:R-:W-:Y:S01]  /*3940*/  USEL UR16, UR16, URZ, UP2 ;  /* 0x000000ff10107287 */ /* 0x000fe20009000000 */
[----:B------:R-:W-:Y:S01]  /*3950*/  UMOV UR23, 0x40004040 ;  /* 0x4000404000177882 */ /* 0x000fe20000000000 */
[----:B------:R-:W-:Y:S02]  /*3960*/  UMOV UR25, 0x40004040 ;  /* 0x4000404000197882 */ /* 0x000fe40000000000 */
[----:B------:R-:W-:Y:S01]  /*3970*/  @UP1 ULEA UR4, UR16, UR6, 0x3 ;  /* 0x0000000610041291 */ /* 0x000fe2000f8e18ff */
[----:B------:R-:W-:Y:S01]  /*3980*/  LOP3.LUT R8, R8, UR12, RZ, 0x3c, !PT ;  /* 0x0000000c08087c12 */ /* 0x000fe2000f8e3cff */
[----:B------:R-:W-:Y:S03]  /*3990*/  UIADD3 UR14, UPT, UPT, UR14, -0x1, URZ ;  /* 0xffffffff0e0e7890 */ /* 0x000fe6000fffe0ff */
[----:B-1----:R-:W-:Y:S04]  /*39a0*/  @P0 SHF.L.U32 R0, R8, 0x1f, RZ ;  /* 0x0000001f08000819 */ /* 0x002fe800000006ff */
[----:B------:R2:W4:Y:S01]  /*39b0*/  @P0 SYNCS.PHASECHK.TRANS64.TRYWAIT P2, [UR4], R0 ;  /* 0x00000000ff0005a7 */ /* 0x0005220008041104 */
[----:B------:R-:W-:Y:S03]  /*39c0*/  USHF.L.U32 UR4, UR13, 0x8, URZ ;  /* 0x000000080d047899 */ /* 0x000fe600080006ff */
[----:B------:R-:W-:Y:S01]  /*39d0*/  UMOV UR13, UR16 ;  /* 0x00000010000d7c82 */ /* 0x000fe20008000000 */
[----:B------:R-:W-:Y:S09]  /*39e0*/  UIADD3 UR24, UPT, UPT, UR18, UR4, URZ ;  /* 0x0000000412187290 */ /* 0x000ff2000fffe0ff */
[----:B------:R2:W-:Y:S01]  /*39f0*/  UTCIMMA gdesc[UR24], gdesc[UR22], tmem[UR8], tmem[UR20], idesc[UR21], UP4 ;  /* 0x00ff1416180075ea */ /* 0x0005e2000a000108 */
[----:B------:R-:W-:Y:S01]  /*3a00*/  UPLOP3.LUT UP4, UPT, UPT, UPT, UPT, 0x80, 0x8 ;  /* 0x000000000008789c */ /* 0x000fe20003f8f070 */
[----:B------:R2:W-:Y:S01]  /*3a10*/  UTCBAR [UR7], URZ ;  /* 0x000000ff070073e9 */ /* 0x0005e200080000ff */
[----:B------:R-:W-:Y:S09]  /*3a20*/  BRA.U UP0, `(.L_x_69) ;  /* 0xfffffffd00887547 */ /* 0x000ff2000b83ffff */
.L_x_66:
[----:B------:R-:W-:Y:S01]  /*3a30*/  UIADD3 UR17, UPT, UPT, UR17, 0x1, URZ ;  /* 0x0000000111117890 */ /* 0x000fe2000fffe0ff */
[C---:B------:R-:W-:Y:S01]  /*3a40*/  ISETP.NE.AND P0, PT, R10.reuse, 0x2, PT ;  /* 0x000000020a00780c */ /* 0x040fe20003f05270 */
[----:B------:R-:W-:Y:S02]  /*3a50*/  UIADD3 UR9, UPT, UPT, UR9, 0x150, URZ ;  /* 0x0000015009097890 */ /* 0x000fe4000fffe0ff */
[----:B------:R-:W-:Y:S01]  /*3a60*/  UISETP.NE.AND UP0, UPT, UR17, 0x2, UPT ;  /* 0x000000021100788c */ /* 0x000fe2000bf05270 */
[----:B-12---:R-:W-:Y:S02]  /*3a70*/  SEL R0, RZ, 0x1, P0 ;  /* 0x00000001ff007807 */ /* 0x006fe40000000000 */
[----:B------:R-:W-:Y:S01]  /*3a80*/  SEL R10, R10, RZ, P0 ;  /* 0x000000ff0a0a7207 */ /* 0x000fe20000000000 */
[----:B------:R-:W-:Y:S01]  /*3a90*/  USEL UR4, URZ, 0x1, UP0 ;  /* 0x00000001ff047887 */ /* 0x000fe20008000000 */
[----:B------:R-:W-:Y:S01]  /*3aa0*/  LOP3.LUT R9, R9, R0, RZ, 0x3c, !PT ;  /* 0x0000000009097212 */ /* 0x000fe200078e3cff */
[----:B------:R-:W-:Y:S01]  /*3ab0*/  USEL UR17, UR17, URZ, UP0 ;  /* 0x000000ff11117287 */ /* 0x000fe20008000000 */
[----:B------:R1:W-:Y:S03]  /*3ac0*/  UTCBAR [UR9], URZ ;  /* 0x000000ff090073e9 */ /* 0x0003e600080000ff */
[----:B------:R-:W-:Y:S01]  /*3ad0*/  LOP3.LUT R11, R11, UR4, RZ, 0x3c, !PT ;  /* 0x000000040b0b7c12 */ /* 0x000fe2000f8e3cff */
[----:B------:R-:W-:Y:S07]  /*3ae0*/  @P1 BRA `(.L_x_70) ;  /* 0xfffffff800d81947 */ /* 0x000fee000383ffff */
[----:B------:R-:W2:Y:S01]  /*3af0*/  S2UR UR4, SR_CgaCtaId ;  /* 0x00000000000479c3 */ /* 0x000ea20000008800 */
[----:B------:R-:W-:Y:S01]  /*3b00*/  ELECT P0, URZ, PT ;  /* 0x0000000000ff782f */ /* 0x000fe20003800000 */
[----:B------:R-:W-:Y:S01]  /*3b10*/  IMAD.MOV.U32 R0, RZ, RZ, 0x1 ;  /* 0x00000001ff007424 */ /* 0x000fe200078e00ff */
[----:B------:R-:W-:Y:S01]  /*3b20*/  UIADD3 UR6, UPT, UPT, UR6, 0x160, URZ ;  /* 0x0000016006067890 */ /* 0x000fe2000fffe0ff */
[----:B------:R-:W-:Y:S01]  /*3b30*/  SHF.L.U32 R3, R11, 0x1f, RZ ;  /* 0x0000001f0b037819 */ /* 0x000fe200000006ff */
[----:B------:R-:W-:-:S03]  /*3b40*/  UMOV UR5, 0x40 ;  /* 0x0000004000057882 */ /* 0x000fc60000000000 */
[----:B------:R-:W-:Y:S01]  /*3b50*/  UVIRTCOUNT.DEALLOC.SMPOOL 0x80 ;  /* 0x000000800000784c */ /* 0x000fe20000000000 */
[----:B--2---:R-:W-:Y:S02]  /*3b60*/  ULEA UR4, UR4, UR5, 0x18 ;  /* 0x0000000504047291 */ /* 0x004fe4000f8ec0ff */
[----:B------:R-:W-:-:S07]  /*3b70*/  ULEA UR5, UR17, UR6, 0x3 ;  /* 0x0000000611057291 */ /* 0x000fce000f8e18ff */
[----:B------:R2:W-:Y:S02]  /*3b80*/  @P0 STS.U8 [UR4+0x1c], R0 ;  /* 0x00001c00ff000988 */ /* 0x0005e40008000004 */
[----:B------:R-:W3:Y:S02]  /*3b90*/  SYNCS.PHASECHK.TRANS64.TRYWAIT P0, [UR5], R3 ;  /* 0x00000003ff0075a7 */ /* 0x000ee40008001105 */
[----:B--23--:R-:W-:Y:S05]  /*3ba0*/  @!P0 BRA `(.L_x_71) ;  /* 0x00000084000c8947 */ /* 0x00cfea0003800000 */
.L_x_174:
[----:B------:R-:W-:-:S04]  /*3bb0*/  UIADD3 UR7, UPT, UPT, UR17, 0x1, URZ ;  /* 0x0000000111077890 */ /* 0x000fc8000fffe0ff */
[----:B------:R-:W-:-:S04]  /*3bc0*/  UISETP.NE.AND UP0, UPT, UR7, 0x2, UPT ;  /* 0x000000020700788c */ /* 0x000fc8000bf05270 */
[----:B------:R-:W-:Y:S02]  /*3bd0*/  USEL UR5, URZ, 0x1, UP0 ;  /* 0x00000001ff057887 */ /* 0x000fe40008000000 */
[----:B------:R-:W-:-:S04]  /*3be0*/  USEL UR7, UR7, URZ, UP0 ;  /* 0x000000ff07077287 */ /* 0x000fc80008000000 */
[----:B------:R-:W-:Y:S01]  /*3bf0*/  ULEA UR7, UR7, UR6, 0x3 ;  /* 0x0000000607077291 */ /* 0x000fe2000f8e18ff */
[----:B--2---:R-:W-:-:S04]  /*3c00*/  LOP3.LUT R3, R11, UR5, RZ, 0x3c, !PT ;  /* 0x000000050b037c12 */ /* 0x004fc8000f8e3cff */
[----:B------:R-:W-:-:S04]  /*3c10*/  SHF.L.U32 R3, R3, 0x1f, RZ ;  /* 0x0000001f03037819 */ /* 0x000fc800000006ff */
[----:B------:R-:W2:Y:S02]  /*3c20*/  SYNCS.PHASECHK.TRANS64.TRYWAIT P0, [UR7], R3 ;  /* 0x00000003ff0075a7 */ /* 0x000ea40008001107 */
[----:B--2---:R-:W-:Y:S05]  /*3c30*/  @!P0 BRA `(.L_x_72) ;  /* 0x0000008400008947 */ /* 0x004fea0003800000 */
.L_x_176:
[----:B------:R-:W-:Y:S01]  /*3c40*/  NOP ;  /* 0x0000000000007918 */ /* 0x000fe20000000000 */
[----:B--2---:R-:W2:Y:S01]  /*3c50*/  LDS R0, [UR4+0x14] ;  /* 0x00001404ff007984 */ /* 0x004ea20008000800 */
[----:B------:R-:W-:Y:S01]  /*3c60*/  ULOP3.LUT UR6, UR19, 0xffff, URZ, 0xc0, !UPT ;  /* 0x0000ffff13067892 */ /* 0x000fe2000f8ec0ff */
[----:B------:R-:W-:Y:S01]  /*3c70*/  UMOV UR8, 0xffff ;  /* 0x0000ffff00087882 */ /* 0x000fe20000000000 */
[----:B------:R-:W-:Y:S02]  /*3c80*/  UMOV UR5, 0x1 ;  /* 0x0000000100057882 */ /* 0x000fe40000000000 */
[----:B------:R-:W-:-:S04]  /*3c90*/  USHF.R.U32.HI UR6, URZ, 0x5, UR6 ;  /* 0x00000005ff067899 */ /* 0x000fc80008011606 */
[----:B------:R-:W-:Y:S02]  /*3ca0*/  USHF.L.U32 UR8, UR8, UR6, URZ ;  /* 0x0000000608087299 */ /* 0x000fe400080006ff */
[----:B------:R-:W-:-:S04]  /*3cb0*/  USHF.L.U32 UR5, UR5, UR6, URZ ;  /* 0x0000000605057299 */ /* 0x000fc800080006ff */
[----:B--2---:R-:W-:-:S04]  /*3cc0*/  LOP3.LUT R0, R0, UR8, RZ, 0xc0, !PT ;  /* 0x0000000800007c12 */ /* 0x004fc8000f8ec0ff */
[----:B------:R-:W-:-:S13]  /*3cd0*/  ISETP.NE.AND P0, PT, R0, UR8, PT ;  /* 0x0000000800007c0c */ /* 0x000fda000bf05270 */
[----:B------:R-:W-:Y:S05]  /*3ce0*/  @P0 BRA `(.L_x_73) ;  /* 0x0000000000580947 */ /* 0x000fea0003800000 */
[----:B------:R-:W2:Y:S02]  /*3cf0*/  LDS R0, [UR4+0x18] ;  /* 0x00001804ff007984 */ /* 0x000ea40008000800 */
[----:B--2---:R-:W-:-:S04]  /*3d00*/  LOP3.LUT R0, R0, UR5, RZ, 0xc0, !PT ;  /* 0x0000000500007c12 */ /* 0x004fc8000f8ec0ff */
[----:B------:R-:W-:-:S13]  /*3d10*/  ISETP.NE.AND P0, PT, R0, UR5, PT ;  /* 0x0000000500007c0c */ /* 0x000fda000bf05270 */
[----:B------:R-:W-:Y:S05]  /*3d20*/  @P0 BRA `(.L_x_74) ;  /* 0x00000000003c0947 */ /* 0x000fea0003800000 */
[----:B------:R-:W2:Y:S01]  /*3d30*/  S2R R2, SR_LANEID ;  /* 0x0000000000027919 */ /* 0x000ea20000000000 */
[----:B------:R-:W-:Y:S01]  /*3d40*/  ULOP3.LUT UR8, URZ, UR8, URZ, 0x33, !UPT ;  /* 0x00000008ff087292 */ /* 0x000fe2000f8e33ff */
[----:B------:R-:W-:Y:S01]  /*3d50*/  LOP3.LUT R4, RZ, UR5, RZ, 0x33, !PT ;  /* 0x00000005ff047c12 */ /* 0x000fe2000f8e33ff */
[----:B------:R-:W-:Y:S02]  /*3d60*/  VOTEU.ANY UR7, UPT, PT ;  /* 0x0000000000077886 */ /* 0x000fe400038e0100 */
[----:B------:R-:W-:Y:S01]  /*3d70*/  UFLO.U32 UR7, UR7 ;  /* 0x00000007000772bd */ /* 0x000fe200080e0000 */
[----:B------:R-:W3:Y:S01]  /*3d80*/  REDUX UR5, R4 ;  /* 0x00000000040573c4 */ /* 0x000ee20000000000 */
[----:B------:R-:W-:-:S06]  /*3d90*/  IMAD.U32 R0, RZ, RZ, UR8 ;  /* 0x00000008ff007e24 */ /* 0x000fcc000f8e00ff */
[----:B------:R1:W-:Y:S01]  /*3da0*/  UTCATOMSWS.AND URZ, UR8 ;  /* 0x0000000800ff79e3 */ /* 0x0003e20008000000 */
[----:B------:R-:W4:Y:S01]  /*3db0*/  REDUX UR6, R0 ;  /* 0x00000000000673c4 */ /* 0x000f220000000000 */
[----:B--2---:R-:W-:Y:S01]  /*3dc0*/  ISETP.EQ.U32.AND P0, PT, R2, UR7, PT ;  /* 0x0000000702007c0c */ /* 0x004fe2000bf02070 */
[----:B---3--:R-:W-:Y:S01]  /*3dd0*/  IMAD.U32 R2, RZ, RZ, UR5 ;  /* 0x00000005ff027e24 */ /* 0x008fe2000f8e00ff */
[----:B----4-:R-:W-:-:S11]  /*3de0*/  MOV R3, UR6 ;  /* 0x0000000600037c02 */ /* 0x010fd60008000f00 */
[----:B------:R1:W-:Y:S04]  /*3df0*/  @P0 ATOMS.AND RZ, [UR4+0x14], R3 ;  /* 0x00001403ffff098c */ /* 0x0003e8000a800004 */
[----:B------:R1:W-:Y:S01]  /*3e00*/  @P0 ATOMS.AND RZ, [UR4+0x18], R2 ;  /* 0x00001802ffff098c */ /* 0x0003e2000a800004 */
[----:B------:R-:W-:Y:S05]  /*3e10*/  BRA `(.L_x_75) ;  /* 0x0000000000147947 */ /* 0x000fea0003800000 */
.L_x_74:
[----:B------:R-:W-:Y:S02]  /*3e20*/  MOV R2, 0x3e40 ;  /* 0x00003e4000027802 */ /* 0x000fe40000000f00 */
[----:B-1--45:R-:W-:Y:S05]  /*3e30*/  CALL.REL.NOINC `($__internal_0_$__cuda_sm10x_tcgen05_guardrail_trap_col_being_dealloced_not_returned_by_alloc) ;  /* 0x0000008400e47944 */ /* 0x032fea0003c00000 */
[----:B------:R-:W-:Y:S05]  /*3e40*/  BRA `(.L_x_75) ;  /* 0x0000000000087947 */ /* 0x000fea0003800000 */
.L_x_73:
[----:B------:R-:W-:Y:S02]  /*3e50*/  MOV R2, 0x3e70 ;  /* 0x00003e7000027802 */ /* 0x000fe40000000f00 */
[----:B-1--45:R-:W-:Y:S05]  /*3e60*/  CALL.REL.NOINC `($__internal_2_$__cuda_sm10x_tcgen05_guardrail_trap_unallocated_columns_being_dealloced) ;  /* 0x0000008400f07944 */ /* 0x032fea0003c00000 */
.L_x_75:
[----:B------:R-:W-:Y:S01]  /*3e70*/  NOP ;  /* 0x0000000000007918 */ /* 0x000fe20000000000 */
[----:B-1----:R-:W-:Y:S05]  /*3e80*/  EXIT ;  /* 0x000000000000794d */ /* 0x002fea0003800000 */
.L_x_59:
[----:B------:R-:W-:-:S09]  /*3e90*/  UISETP.NE.OR UP2, UPT, UR8, 0x3, !UP2 ;  /* 0x000000030800788c */ /* 0x000fd2000d745670 */
[----:B------:R-:W-:Y:S05]  /*3ea0*/  BRA.U UP2, `(.L_x_76) ;  /* 0x0000001102147547 */ /* 0x000fea000b800000 */
[----:B------:R-:W1:Y:S01]  /*3eb0*/  LDC R0, c[0x0][0xb30] ;  /* 0x0002cc00ff007b82 */ /* 0x000e620000000800 */
[----:B------:R-:W2:Y:S01]  /*3ec0*/  LDCU.64 UR8, c[0x0][0x888] ;  /* 0x00011100ff0877ac */ /* 0x000ea20008000a00 */
[----:B------:R-:W-:Y:S02]  /*3ed0*/  HFMA2 R29, -RZ, RZ, 0, 0 ;  /* 0x00000000ff1d7431 */ /* 0x000fe400000001ff */
[----:B------:R-:W-:Y:S01]  /*3ee0*/  IMAD.MOV.U32 R31, RZ, RZ, 0x1 ;  /* 0x00000001ff1f7424 */ /* 0x000fe200078e00ff */
[----:B------:R-:W-:Y:S01]  /*3ef0*/  MOV R23, 0x2000 ;  /* 0x0000200000177802 */ /* 0x000fe20000000f00 */
[----:B------:R-:W4:Y:S01]  /*3f00*/  LDCU.64 UR4, c[0x0][0x890] ;  /* 0x00011200ff0477ac */ /* 0x000f220008000a00 */
[----:B------:R-:W-:Y:S01]  /*3f10*/  IMAD.MOV.U32 R30, RZ, RZ, RZ ;  /* 0x000000ffff1e7224 */ /* 0x000fe200078e00ff */
[----:B------:R-:W3:Y:S01]  /*3f20*/  LDC R19, c[0x0][0x370] ;  /* 0x0000dc00ff137b82 */ /* 0x000ee20000000800 */
[----:B------:R-:W-:Y:S01]  /*3f30*/  UMOV UR7, 0x400 ;  /* 0x0000040000077882 */ /* 0x000fe20000000000 */
[----:B------:R-:W-:-:S02]  /*3f40*/  UPLOP3.LUT UP1, UPT, UPT, UPT, UPT, 0x40, 0x4 ;  /* 0x000000000004789c */ /* 0x000fc40003f2e870 */
[----:B------:R-:W-:-:S04]  /*3f50*/  ULEA UR7, UR37, UR7, 0x18 ;  /* 0x0000000725077291 */ /* 0x000fc8000f8ec0ff */
[----:B------:R-:W3:Y:S01]  /*3f60*/  LDC R2, c[0x0][0xb0c] ;  /* 0x0002c300ff027b82 */ /* 0x000ee20000000800 */
[----:B------:R-:W-:Y:S02]  /*3f70*/  UIADD3 UR13, UPT, UPT, UR7, 0xf8, URZ ;  /* 0x000000f8070d7890 */ /* 0x000fe4000fffe0ff */
[----:B--2---:R-:W-:Y:S02]  /*3f80*/  UISETP.NE.U32.AND UP2, UPT, UR8, URZ, UPT ;  /* 0x000000ff0800728c */ /* 0x004fe4000bf45070 */
[----:B------:R-:W-:Y:S02]  /*3f90*/  UIADD3 UR33, UPT, UPT, UR7, 0xe0, URZ ;  /* 0x000000e007217890 */ /* 0x000fe4000fffe0ff */
[----:B----4-:R-:W-:Y:S01]  /*3fa0*/  UISETP.NE.U32.AND UP3, UPT, UR4, URZ, UPT ;  /* 0x000000ff0400728c */ /* 0x010fe2000bf65070 */
[----:B------:R-:W2:Y:S01]  /*3fb0*/  LDC R18, c[0x0][0xb20] ;  /* 0x0002c800ff127b82 */ /* 0x000ea20000000800 */
[----:B-1----:R-:W-:Y:S01]  /*3fc0*/  ISETP.NE.AND P1, PT, R0, 0x1, PT ;  /* 0x000000010000780c */ /* 0x002fe20003f25270 */
[----:B------:R-:W-:-:S02]  /*3fd0*/  UISETP.NE.AND.EX UP2, UPT, UR9, URZ, UPT, UP2 ;  /* 0x000000ff0900728c */ /* 0x000fc4000bf45320 */
[----:B------:R-:W-:Y:S02]  /*3fe0*/  UIADD3 UR25, UPT, UPT, UR7, 0xe8, URZ ;  /* 0x000000e807197890 */ /* 0x000fe4000fffe0ff */
[----:B------:R-:W-:Y:S02]  /*3ff0*/  UIADD3 UR17, UPT, UPT, UR7, 0xf0, URZ ;  /* 0x000000f007117890 */ /* 0x000fe4000fffe0ff */
[----:B------:R-:W1:Y:S01]  /*4000*/  LDC.64 R32, c[0x0][0x348] ;  /* 0x0000d200ff207b82 */ /* 0x000e620000000a00 */
[----:B------:R-:W-:Y:S02]  /*4010*/  UPRMT UR13, UR37, 0x654, UR13 ;  /* 0x00000654250d7896 */ /* 0x000fe4000800000d */
[----:B------:R-:W-:-:S05]  /*4020*/  UISETP.NE.AND.EX UP3, UPT, UR5, URZ, UPT, UP3 ;  /* 0x000000ff0500728c */ /* 0x000fca000bf65330 */
[----:B------:R-:W4:Y:S08]  /*4030*/  LDC.64 R16, c[0x0][0xb10] ;  /* 0x0002c400ff107b82 */ /* 0x000f300000000a00 */
[----:B------:R-:W1:Y:S08]  /*4040*/  LDC.64 R6, c[0x0][0xb18] ;  /* 0x0002c600ff067b82 */ /* 0x000e700000000a00 */
[----:B------:R-:W1:Y:S08]  /*4050*/  LDC.64 R4, c[0x0][0xb28] ;  /* 0x0002ca00ff047b82 */ /* 0x000e700000000a00 */
[----:B--23--:R-:W1:Y:S02]  /*4060*/  LDC R22, c[0x0][0x374] ;  /* 0x0000dd00ff167b82 */ /* 0x00ce640000000800 */
.L_x_87:
[C---:B------:R-:W-:Y:S02]  /*4070*/  LEA R0, R30.reuse, UR7, 0x3 ;  /* 0x000000071e007c11 */ /* 0x040fe4000f8e18ff */
[----:B------:R-:W-:Y:S02]  /*4080*/  SHF.L.U32 R3, R29, 0x1f, RZ ;  /* 0x0000001f1d037819 */ /* 0x000fe400000006ff */
[----:B------:R-:W-:Y:S02]  /*4090*/  LEA R24, R30, UR7, 0x4 ;  /* 0x000000071e187c11 */ /* 0x000fe4000f8e20ff */
[----:B--2---:R-:W2:Y:S02]  /*40a0*/  SYNCS.PHASECHK.TRANS64.TRYWAIT P0, [R0+URZ+0x130], R3 ;  /* 0x00013003000075a7 */ /* 0x004ea400080011ff */
[----:B--2---:R-:W-:Y:S05]  /*40b0*/  @!P0 BRA `(.L_x_77) ;  /* 0x0000007c00f88947 */ /* 0x004fea0003800000 */
.L_x_177:
[----:B------:R-:W-:Y:S01]  /*40c0*/  ISETP.GE.AND P0, PT, R72, 0x1, PT ;  /* 0x000000014800780c */ /* 0x000fe20003f06270 */
[----:B------:R-:W3:Y:S01]  /*40d0*/  LDS.128 R24, [R24+0x1a0] ;  /* 0x0001a00018187984 */ /* 0x000ee20000000c00 */
[----:B--2---:R-:W-:Y:S01]  /*40e0*/  VIADD R0, R0, 0x140 ;  /* 0x0000014000007836 */ /* 0x004fe20000000000 */
[----:B------:R-:W-:Y:S01]  /*40f0*/  @!PT LDS RZ, [RZ] ;  /* 0x00000000fffff984 */ /* 0x000fe20000000800 */
[----:B------:R-:W-:Y:S01]  /*4100*/  @!PT LDS RZ, [RZ] ;  /* 0x00000000fffff984 */ /* 0x000fe20000000800 */
[----:B------:R-:W-:Y:S01]  /*4110*/  @!PT LDS RZ, [RZ] ;  /* 0x00000000fffff984 */ /* 0x000fe20000000800 */
[----:B------:R-:W-:Y:S01]  /*4120*/  @!PT LDS RZ, [RZ] ;  /* 0x00000000fffff984 */ /* 0x000fe20000000800 */
[----:B------:R2:W-:Y:S06]  /*4130*/  MEMBAR.ALL.CTA ;  /* 0x0000000000007992 */ /* 0x0005ec0000008000 */
[----:B--2---:R-:W2:Y:S01]  /*4140*/  FENCE.VIEW.ASYNC.S ;  /* 0x00000000000073c6 */ /* 0x004ea20000000000 */
[----:B------:R-:W-:Y:S04]  /*4150*/  PRMT R0, RZ, 0x654, R0 ;  /* 0x00000654ff007816 */ /* 0x000fe80000000000 */
[----:B--2---:R2:W-:Y:S01]  /*4160*/  SYNCS.ARRIVE.TRANS64.RED.A1T0 RZ, [R0+URZ], RZ ;  /* 0x000000ff00ff79a7 */ /* 0x0045e200081004ff */
[----:B---3--:R-:W-:Y:S11]  /*4170*/  LOP3.LUT P3, RZ, R26, 0x1, RZ, 0xc0, !PT ;  /* 0x000000011aff7812 */ /* 0x008ff6000786c0ff */
[----:B------:R-:W-:Y:S02]  /*4180*/  @!UPT UIADD3 URZ, UPT, UPT, URZ, URZ, URZ ;  /* 0x000000fffffff290 */ /* 0x000fe4000fffe0ff */
[----:B------:R-:W-:Y:S02]  /*4190*/  @P3 MOV R13, R24 ;  /* 0x00000018000d3202 */ /* 0x000fe40000000f00 */
[----:B------:R-:W-:Y:S01]  /*41a0*/  @P3 LOP3.LUT R8, R25, 0xffff, RZ, 0xc0, !PT ;  /* 0x0000ffff19083812 */ /* 0x000fe200078ec0ff */
[----:B--2---:R-:W-:Y:S06]  /*41b0*/  @!P0 BRA `(.L_x_78) ;  /* 0x0000000000a48947 */ /* 0x004fec0003800000 */
[----:B-1----:R-:W-:Y:S01]  /*41c0*/  IMAD.HI.U32 R35, R22, R7, RZ ;  /* 0x0000000716237227 */ /* 0x002fe200078e00ff */
[----:B------:R-:W-:Y:S02]  /*41d0*/  ISETP.NE.AND P0, PT, R6, 0x1, PT ;  /* 0x000000010600780c */ /* 0x000fe40003f05270 */
[----:B------:R-:W-:Y:S01]  /*41e0*/  ISETP.NE.AND P2, PT, R72, 0x1, PT ;  /* 0x000000014800780c */ /* 0x000fe20003f45270 */
[----:B----4-:R-:W-:Y:S01]  /*41f0*/  IMAD.HI.U32 R34, R19, R16, RZ ;  /* 0x0000001013227227 */ /* 0x010fe200078e00ff */
[----:B------:R-:W-:Y:S02]  /*4200*/  SHF.R.U32.HI R35, RZ, R18, R35 ;  /* 0x00000012ff237219 */ /* 0x000fe40000011623 */
[----:B------:R-:W-:Y:S01]  /*4210*/  ISETP.NE.AND P4, PT, R2, 0x1, PT ;  /* 0x000000010200780c */ /* 0x000fe20003f85270 */
[----:B------:R-:W-:Y:S01]  /*4220*/  IMAD.HI.U32 R36, R13, R16, RZ ;  /* 0x000000100d247227 */ /* 0x000fe200078e00ff */
[----:B------:R-:W-:Y:S02]  /*4230*/  SHF.R.U32.HI R34, RZ, R17, R34 ;  /* 0x00000011ff227219 */ /* 0x000fe40000011622 */
[----:B------:R-:W-:Y:S01]  /*4240*/  SEL R3, R22, R35, !P0 ;  /* 0x0000002316037207 */ /* 0x000fe20004000000 */
[C---:B------:R-:W-:Y:S01]  /*4250*/  IMAD.HI.U32 R35, R8.reuse, R7, RZ ;  /* 0x0000000708237227 */ /* 0x040fe200078e00ff */
[----:B------:R-:W-:Y:S02]  /*4260*/  SEL R11, R19, R34, !P4 ;  /* 0x00000022130b7207 */ /* 0x000fe40006000000 */
[----:B------:R-:W-:Y:S01]  /*4270*/  SHF.R.U32.HI R36, RZ, R17, R36 ;  /* 0x00000011ff247219 */ /* 0x000fe20000011624 */
[----:B------:R-:W-:Y:S01]  /*4280*/  IMAD.HI.U32 R38, R3, R4, RZ ;  /* 0x0000000403267227 */ /* 0x000fe200078e00ff */
[----:B------:R-:W-:Y:S03]  /*4290*/  SHF.R.U32.HI R35, RZ, R18, R35 ;  /* 0x00000012ff237219 */ /* 0x000fe60000011623 */
[----:B------:R-:W-:Y:S01]  /*42a0*/  IMAD.HI.U32 R34, R11, R4, RZ ;  /* 0x000000040b227227 */ /* 0x000fe200078e00ff */
[----:B------:R-:W-:Y:S02]  /*42b0*/  @P2 SHF.R.U32.HI R3, RZ, R5, R38 ;  /* 0x00000005ff032219 */ /* 0x000fe40000011626 */
[----:B------:R-:W-:Y:S02]  /*42c0*/  SEL R9, R8, R35, !P0 ;  /* 0x0000002308097207 */ /* 0x000fe40004000000 */
[----:B------:R-:W-:Y:S01]  /*42d0*/  @P2 SHF.R.U32.HI R11, RZ, R5, R34 ;  /* 0x00000005ff0b2219 */ /* 0x000fe20000011622 */
[C---:B------:R-:W-:Y:S01]  /*42e0*/  IMAD R10, R72.reuse, R3, RZ ;  /* 0x00000003480a7224 */ /* 0x040fe200078e02ff */
[----:B------:R-:W-:Y:S01]  /*42f0*/  SEL R3, R13, R36, !P4 ;  /* 0x000000240d037207 */ /* 0x000fe20006000000 */
[C---:B------:R-:W-:Y:S03]  /*4300*/  IMAD.HI.U32 R14, R9.reuse, R4, RZ ;  /* 0x00000004090e7227 */ /* 0x040fe600078e00ff */
[----:B------:R-:W-:Y:S01]  /*4310*/  ISETP.GE.AND P0, PT, R9, R10, PT ;  /* 0x0000000a0900720c */ /* 0x000fe20003f06270 */
[C---:B------:R-:W-:Y:S01]  /*4320*/  IMAD R12, R72.reuse, R11, RZ ;  /* 0x0000000b480c7224 */ /* 0x040fe200078e02ff */
[-C--:B------:R-:W-:Y:S04]  /*4330*/  SHF.R.U32.HI R14, RZ, R5.reuse, R14 ;  /* 0x00000005ff0e7219 */ /* 0x080fe8000001160e */
[----:B------:R-:W-:Y:S02]  /*4340*/  ISETP.GE.OR P0, PT, R3, R12, P0 ;  /* 0x0000000c0300720c */ /* 0x000fe40000706670 */
[----:B------:R-:W-:Y:S05]  /*4350*/  SEL R15, R9, R14, !P2 ;  /* 0x0000000e090f7207 */ /* 0x000fea0005000000 */
[----:B------:R-:W-:Y:S04]  /*4360*/  IMAD.MOV R14, RZ, RZ, -R15 ;  /* 0x000000ffff0e7224 */ /* 0x000fe800078e0a0f */
[----:B------:R-:W-:Y:S02]  /*4370*/  IMAD R14, R72, R14, R9 ;  /* 0x0000000e480e7224 */ /* 0x000fe400078e0209 */
[C---:B------:R-:W-:Y:S05]  /*4380*/  @!P0 IMAD.HI.U32 R10, R3.reuse, R4, RZ ;  /* 0x00000004030a8227 */ /* 0x040fea00078e00ff */
[----:B------:R-:W-:Y:S04]  /*4390*/  @!P0 SHF.R.U32.HI R10, RZ, R5, R10 ;  /* 0x00000005ff0a8219 */ /* 0x000fe8000001160a */
[----:B------:R-:W-:Y:S01]  /*43a0*/  @!P0 SEL R0, R3, R10, !P2 ;  /* 0x0000000a03008207 */ /* 0x000fe20005000000 */
[----:B------:R-:W-:Y:S03]  /*43b0*/  IMAD.MOV R10, RZ, RZ, -R3 ;  /* 0x000000ffff0a7224 */ /* 0x000fe600078e0a03 */
[----:B------:R-:W-:Y:S01]  /*43c0*/  @!P0 IADD3 R15, PT, PT, R15, -R0, RZ ;  /* 0x800000000f0f8210 */ /* 0x000fe20007ffe0ff */
[----:B------:R-:W-:Y:S01]  /*43d0*/  @!P0 IMAD R0, R11, R14, R0 ;  /* 0x0000000e0b008224 */ /* 0x000fe200078e0200 */
[----:B------:R-:W-:Y:S01]  /*43e0*/  IADD3 R11, PT, PT, -R9, RZ, RZ ;  /* 0x000000ff090b7210 */ /* 0x000fe20007ffe1ff */
[----:B------:R-:W-:Y:S02]  /*43f0*/  IMAD R13, R2, R10, R13 ;  /* 0x0000000a020d7224 */ /* 0x000fe400078e020d */
[----:B------:R-:W-:Y:S02]  /*4400*/  @!P0 IMAD R9, R15, R72, R3 ;  /* 0x000000480f098224 */ /* 0x000fe400078e0203 */
[----:B------:R-:W-:Y:S02]  /*4410*/  @!P0 IMAD.MOV.U32 R3, RZ, RZ, R0 ;  /* 0x000000ffff038224 */ /* 0x000fe400078e0000 */
[----:B------:R-:W-:Y:S02]  /*4420*/  IMAD R8, R6, R11, R8 ;  /* 0x0000000b06087224 */ /* 0x000fe400078e0208 */
[----:B------:R-:W-:Y:S02]  /*4430*/  IMAD R13, R3, R2, R13 ;  /* 0x00000002030d7224 */ /* 0x000fe400078e020d */
[----:B------:R-:W-:Y:S02]  /*4440*/  IMAD R8, R9, R6, R8 ;  /* 0x0000000609087224 */ /* 0x000fe400078e0208 */
.L_x_78:
[----:B------:R-:W-:Y:S05]  /*4450*/  BRA.U UP1, `(.L_x_79) ;  /* 0x0000000101107547 */ /* 0x000fea000b800000 */
[----:B------:R-:W-:Y:S04]  /*4460*/  MOV R0, UR6 ;  /* 0x0000000600007c02 */ /* 0x000fe80008000f00 */
[----:B------:R-:W-:Y:S04]  /*4470*/  SHF.L.U32 R3, R0, 0x1f, RZ ;  /* 0x0000001f00037819 */ /* 0x000fe800000006ff */
[----:B------:R-:W2:Y:S02]  /*4480*/  SYNCS.PHASECHK.TRANS64.TRYWAIT P0, [UR7+0x128], R3 ;  /* 0x00012803ff0075a7 */ /* 0x000ea40008001107 */
[----:B--2---:R-:W-:Y:S05]  /*4490*/  @!P0 BRA `(.L_x_80) ;  /* 0x0000007c00148947 */ /* 0x004fea0003800000 */
.L_x_79:
[----:B------:R-:W-:Y:S02]  /*44a0*/  R2UR UR35, R21 ;  /* 0x00000000152372ca */ /* 0x000fe400000e0000 */
[----:B------:R-:W-:Y:S02]  /*44b0*/  R2UR UR34, R20 ;  /* 0x00000000142272ca */ /* 0x000fe400000e0000 */
[----:B------:R-:W-:Y:S02]  /*44c0*/  ISETP.NE.U32.AND P2, PT, RZ, UR4, PT ;  /* 0x00000004ff007c0c */ /* 0x000fe4000bf45070 */
[----:B------:R-:W-:Y:S02]  /*44d0*/  SHF.L.U32 R12, R31, 0x1f, RZ ;  /* 0x0000001f1f0c7819 */ /* 0x000fe400000006ff */
[----:B------:R-:W-:Y:S05]  /*44e0*/  ISETP.NE.AND.EX P2, PT, RZ, UR5, PT, P2 ;  /* 0x00000005ff007c0c */ /* 0x000fea000bf45320 */
[----:B------:R-:W-:Y:S02]  /*44f0*/  USHF.L.U32 UR35, UR35, 0x7, URZ ;  /* 0x0000000723237899 */ /* 0x000fe400080006ff */
[----:B------:R-:W-:Y:S01]  /*4500*/  USHF.L.U32 UR34, UR34, 0x8, URZ ;  /* 0x0000000822227899 */ /* 0x000fe200080006ff */
[----:B------:R-:W-:Y:S11]  /*4510*/  BRA.U !UP3, `(.L_x_81) ;  /* 0x000000010b347547 */ /* 0x000ff6000b800000 */
[----:B------:R-:W-:Y:S01]  /*4520*/  UPLOP3.LUT UP0, UPT, UPT, UPT, UP2, 0x80, 0x8 ;  /* 0x000000000008789c */ /* 0x000fe20003f0f020 */
[----:B--2---:R-:W-:Y:S02]  /*4530*/  HFMA2 R0, -RZ, RZ, 0, 5.9604644775390625e-08 ;  /* 0x00000001ff007431 */ /* 0x004fe400000001ff */
[----:B------:R-:W-:Y:S03]  /*4540*/  IMAD.MOV.U32 R151, RZ, RZ, 0x1 ;  /* 0x00000001ff977424 */ /* 0x000fe600078e00ff */
[----:B------:R-:W-:Y:S05]  /*4550*/  PLOP3.LUT P0, PT, PT, PT, UP0, 0x80, 0x8 ;  /* 0x000000000008781c */ /* 0x000fea0003f0f008 */
[----:B------:R-:W2:Y:S01]  /*4560*/  @UP0 LDCU.64 UR10, c[0x0][0x888] ;  /* 0x00011100ff0a07ac */ /* 0x000ea20008000a00 */
[----:B------:R-:W-:Y:S07]  /*4570*/  @UP0 UIMAD UR8, UR36, UR4, URZ ;  /* 0x00000004240802a4 */ /* 0x000fee000f8e02ff */
[----:B------:R-:W-:Y:S01]  /*4580*/  @!P0 PRMT R151, R0, 0x7610, R151 ;  /* 0x0000761000978816 */ /* 0x000fe20000000097 */
[----:B--2---:R-:W-:Y:S03]  /*4590*/  @UP0 UIMAD.WIDE UR10, UR8, 0x4, UR10 ;  /* 0x00000004080a08a5 */ /* 0x004fe6000f8e020a */
[----:B------:R-:W2:Y:S03]  /*45a0*/  @!UP0 LDCU UR8, c[0x0][0x880] ;  /* 0x00011000ff0887ac */ /* 0x000ea60008000800 */
[----:B------:R-:W-:Y:S01]  /*45b0*/  IMAD.U32 R10, RZ, RZ, UR10 ;  /* 0x0000000aff0a7e24 */ /* 0x000fe2000f8e00ff */
[----:B------:R-:W-:Y:S05]  /*45c0*/  MOV R11, UR11 ;  /* 0x0000000b000b7c02 */ /* 0x000fea0008000f00 */
[----:B-----5:R3:W5:Y:S02]  /*45d0*/  @P0 LDG.E R82, desc[UR46][R10.64] ;  /* 0x0000002e0a520981 */ /* 0x020764000c1e1900 */
[----:B--23--:R-:W-:Y:S07]  /*45e0*/  @!P0 IMAD.U32 R82, RZ, RZ, UR8 ;  /* 0x00000008ff528e24 */ /* 0x00cfee000f8e00ff */
.L_x_81:
[----:B-----5:R-:W-:Y:S01]  /*45f0*/  @!P2 ISETP.EQ.AND P0, PT, R82, RZ, PT ;  /* 0x000000ff5200a20c */ /* 0x020fe20003f02270 */
[----:B------:R-:W-:Y:S01]  /*4600*/  @!UPT UIADD3 URZ, UPT, UPT, URZ, URZ, URZ ;  /* 0x000000fffffff290 */ /* 0x000fe2000fffe0ff */
[----:B------:R-:W-:Y:S11]  /*4610*/  @!P2 BRA `(.L_x_82) ;  /* 0x000000000014a947 */ /* 0x000ff60003800000 */
[----:B------:R-:W-:Y:S02]  /*4620*/  LOP3.LUT P2, RZ, R151, 0xff, RZ, 0xc0, !PT ;  /* 0x000000ff97ff7812 */ /* 0x000fe4000784c0ff */
[----:B------:R-:W-:Y:S04]  /*4630*/  PLOP3.LUT P0, PT, PT, PT, UP0, 0x80, 0x8 ;  /* 0x000000000008781c */ /* 0x000fe80003f0f008 */
[----:B------:R-:W-:Y:S07]  /*4640*/  PLOP3.LUT P0, PT, P0, PT, PT, 0x8, 0x80 ;  /* 0x000000000080781c */ /* 0x000fee000070e170 */
[----:B------:R-:W-:Y:S11]  /*4650*/  @P2 ISETP.EQ.AND P0, PT, R82, RZ, PT ;  /* 0x000000ff5200220c */ /* 0x000ff60003f02270 */
[----:B------:R-:W-:Y:S02]  /*4660*/  @!UPT UIADD3 URZ, UPT, UPT, URZ, URZ, URZ ;  /* 0x000000fffffff290 */ /* 0x000fe4000fffe0ff */
.L_x_82:
[----:B------:R-:W3:Y:S01]  /*4670*/  SYNCS.PHASECHK.TRANS64.TRYWAIT P2, [UR7+0x100], R12 ;  /* 0x0001000cff0075a7 */ /* 0x000ee20008041107 */
[----:B------:R-:W-:Y:S04]  /*4680*/  ELECT P4, URZ, PT ;  /* 0x0000000000ff782f */ /* 0x000fe80003880000 */
[----:B------:R-:W-:Y:S11]  /*4690*/  PLOP3.LUT P4, PT, P0, P4, PT, 0xf2, 0x2f ;  /* 0x00000000002f781c */ /* 0x000ff60000789e72 */
[----:B------:R-:W-:Y:S02]  /*46a0*/  @!UPT UIADD3 URZ, UPT, UPT, URZ, URZ, URZ ;  /* 0x000000fffffff290 */ /* 0x000fe4000fffe0ff */
[----:B-1----:R-:W-:Y:S05]  /*46b0*/  @!P4 IADD3 R9, P0, PT, R32, 0x580, RZ ;  /* 0x000005802009c810 */ /* 0x002fea0007f1e0ff */
[----:B--2---:R-:W-:Y:S01]  /*46c0*/  @!P4 IMAD.X R0, RZ, RZ, R33, P0 ;  /* 0x000000ffff00c224 */ /* 0x004fe200000e0621 */
[----:B---3--:R-:W-:Y:S07]  /*46d0*/  @!P2 BRA `(.L_x_83) ;  /* 0x00000078009ca947 */ /* 0x008fee0003800000 */
.L_x_180:
[----:B------:R-:W-:Y:S01]  /*46e0*/  @!P4 R2UR UR8, R0 ;  /* 0x000000000008c2ca */ /* 0x000fe200000e0000 */
[----:B------:R-:W-:Y:S01]  /*46f0*/  VOTEU.ALL UP1, P4 ;  /* 0x0000000000ff7886 */ /* 0x000fe20002020000 */
[----:B------:R-:W-:Y:S01]  /*4700*/  @!P4 R2UR UR9, R9 ;  /* 0x000000000909c2ca */ /* 0x000fe200000e0000 */
[----:B------:R-:W-:Y:S01]  /*4710*/  @!P4 IMAD.MOV.U32 R0, RZ, RZ, 0x2000 ;  /* 0x00002000ff00c424 */ /* 0x000fe200078e00ff */
[----:B------:R-:W-:Y:S01]  /*4720*/  UMOV UR10, 0x0 ;  /* 0x00000000000a7882 */ /* 0x000fe20000000000 */
[----:B------:R-:W-:Y:S01]  /*4730*/  UMOV UR11, 0x10000000 ;  /* 0x10000000000b7882 */ /* 0x000fe20000000000 */
[----:B------:R-:W-:Y:S01]  /*4740*/  @!UP1 UIADD3 UR32, UPT, UPT, UR7, 0x200, URZ ;  /* 0x0000020007209890 */ /* 0x000fe2000fffe0ff */
[----:B------:R-:W-:Y:S01]  /*4750*/  @!P4 IADD3 R9, P0, PT, R32, 0x580, RZ ;  /* 0x000005802009c810 */ /* 0x000fe20007f1e0ff */
[----:B------:R-:W-:Y:S05]  /*4760*/  VOTEU.ALL UP1, P4 ;  /* 0x0000000000ff7886 */ /* 0x000fea0002020000 */
[----:B------:R-:W-:Y:S01]  /*4770*/  IMAD.U32 R11, RZ, RZ, UR8 ;  /* 0x00000008ff0b7e24 */ /* 0x000fe2000f8e00ff */
[----:B------:R-:W-:Y:S01]  /*4780*/  UPRMT UR8, UR37, 0x654, UR33 ;  /* 0x0000065425087896 */ /* 0x000fe20008000021 */
[----:B------:R-:W-:Y:S03]  /*4790*/  IMAD.U32 R10, RZ, RZ, UR9 ;  /* 0x00000009ff0a7e24 */ /* 0x000fe6000f8e00ff */
[----:B------:R-:W-:Y:S02]  /*47a0*/  @!P4 R2UR UR15, R11 ;  /* 0x000000000b0fc2ca */ /* 0x000fe400000e0000 */
[----:B------:R-:W-:Y:S11]  /*47b0*/  @!P4 R2UR UR14, R10 ;  /* 0x000000000a0ec2ca */ /* 0x000ff600000e0000 */
[----:B------:R-:W-:Y:S02]  /*47c0*/  @!UPT UIADD3 URZ, UPT, UPT, URZ, URZ, URZ ;  /* 0x000000fffffff290 */ /* 0x000fe4000fffe0ff */
[----:B------:R2:W-:Y:S01]  /*47d0*/  @!UP1 UTMALDG.3D [UR32], [UR14], desc[UR10] ;  /* 0x00000a200e0095b4 */ /* 0x0005e20008011000 */
[----:B------:R3:W-:Y:S01]  /*47e0*/  @!P4 SYNCS.ARRIVE.TRANS64.RED.A0TR RZ, [UR7+0xe0], R0 ;  /* 0x0000e000ffffc9a7 */ /* 0x0007e20008300407 */
[----:B------:R-:W-:Y:S01]  /*47f0*/  SYNCS.ARRIVE.TRANS64.RED.A1T0 RZ, [UR8], RZ ;  /* 0x000000ffffff79a7 */ /* 0x000fe20008100408 */
[----:B---3--:R-:W-:Y:S01]  /*4800*/  @!P4 IMAD.X R0, RZ, RZ, R33, P0 ;  /* 0x000000ffff00c224 */ /* 0x008fe200000e0621 */
[----:B------:R-:W3:Y:S02]  /*4810*/  SYNCS.PHASECHK.TRANS64.TRYWAIT P2, [UR7+0x108], R12 ;  /* 0x0001080cff0075a7 */ /* 0x000ee40008041107 */
[----:B--23--:R-:W-:Y:S05]  /*4820*/  @!P2 BRA `(.L_x_84) ;  /* 0x000000780060a947 */ /* 0x00cfea0003800000 */
.L_x_182:
        /* <DEDUP_REMOVED lines=8> */
[----:B------:R-:W-:Y:S01]  /*48b0*/  @!UP1 UIADD3 UR24, UPT, UPT, UR7, 0x2200, URZ ;  /* 0x0000220007189890 */ /* 0x000fe2000fffe0ff */
[----:B------:R-:W-:Y:S01]  /*48c0*/  VOTEU.ALL UP1, P4 ;  /* 0x0000000000ff7886 */ /* 0x000fe20002020000 */
[----:B------:R-:W-:Y:S01]  /*48d0*/  UMOV UR27, UR35 ;  /* 0x00000023001b7c82 */ /* 0x000fe20008000000 */
[----:B------:R-:W-:Y:S02]  /*48e0*/  UMOV UR28, UR36 ;  /* 0x00000024001c7c82 */ /* 0x000fe40008000000 */
[----:B------:R-:W-:Y:S01]  /*48f0*/  IMAD.U32 R11, RZ, RZ, UR8 ;  /* 0x00000008ff0b7e24 */ /* 0x000fe2000f8e00ff */
[----:B------:R-:W-:Y:S01]  /*4900*/  UPRMT UR8, UR37, 0x654, UR25 ;  /* 0x0000065425087896 */ /* 0x000fe20008000019 */
[----:B------:R-:W-:Y:S02]  /*4910*/  IMAD.U32 R10, RZ, RZ, UR9 ;  /* 0x00000009ff0a7e24 */ /* 0x000fe4000f8e00ff */
[----:B------:R-:W-:Y:S01]  /*4920*/  @!P4 IMAD.X R20, RZ, RZ, R33, P0 ;  /* 0x000000ffff14c224 */ /* 0x000fe200000e0621 */
[----:B------:R-:W-:Y:S02]  /*4930*/  @!P4 R2UR UR15, R11 ;  /* 0x000000000b0fc2ca */ /* 0x000fe400000e0000 */
[----:B------:R-:W-:Y:S11]  /*4940*/  @!P4 R2UR UR14, R10 ;  /* 0x000000000a0ec2ca */ /* 0x000ff600000e0000 */
[----:B------:R-:W-:Y:S02]  /*4950*/  @!UPT UIADD3 URZ, UPT, UPT, URZ, URZ, URZ ;  /* 0x000000fffffff290 */ /* 0x000fe4000fffe0ff */
[----:B------:R2:W-:Y:S01]  /*4960*/  @!UP1 UTMALDG.3D [UR24], [UR14], desc[UR10] ;  /* 0x00000a180e0095b4 */ /* 0x0005e20008011000 */
[----:B------:R2:W-:Y:S01]  /*4970*/  @!P4 SYNCS.ARRIVE.TRANS64.RED.A0TR RZ, [UR7+0xe8], R0 ;  /* 0x0000e800ffffc9a7 */ /* 0x0005e20008300407 */
[----:B------:R-:W-:Y:S01]  /*4980*/  SYNCS.ARRIVE.TRANS64.RED.A1T0 RZ, [UR8], RZ ;  /* 0x000000ffffff79a7 */ /* 0x000fe20008100408 */
[----:B------:R-:W3:Y:S02]  /*4990*/  SYNCS.PHASECHK.TRANS64.TRYWAIT P2, [UR7+0x110], R12 ;  /* 0x0001100cff0075a7 */ /* 0x000ee40008041107 */
[----:B--23--:R-:W-:Y:S05]  /*49a0*/  @!P2 BRA `(.L_x_85) ;  /* 0x000000780018a947 */ /* 0x00cfea0003800000 */
.L_x_184:
[----:B------:R-:W2:Y:S01]  /*49b0*/  LDC.64 R14, c[0x0][0xb10] ;  /* 0x0002c400ff0e7b82 */ /* 0x000ea20000000a00 */
[----:B------:R-:W-:Y:S01]  /*49c0*/  @!P4 R2UR UR8, R20 ;  /* 0x000000001408c2ca */ /* 0x000fe200000e0000 */
[----:B------:R-:W-:Y:S01]  /*49d0*/  VOTEU.ALL UP1, P4 ;  /* 0x0000000000ff7886 */ /* 0x000fe20002020000 */
[----:B------:R-:W-:Y:S01]  /*49e0*/  @!P4 R2UR UR9, R21 ;  /* 0x000000001509c2ca */ /* 0x000fe200000e0000 */
[----:B------:R-:W-:Y:S01]  /*49f0*/  UMOV UR10, 0x0 ;  /* 0x00000000000a7882 */ /* 0x000fe20000000000 */
[----:B------:R-:W-:Y:S03]  /*4a00*/  UMOV UR11, 0x10000000 ;  /* 0x10000000000b7882 */ /* 0x000fe60000000000 */
[----:B------:R-:W3:Y:S01]  /*4a10*/  LDC.64 R10, c[0x0][0xb18] ;  /* 0x0002c600ff0a7b82 */ /* 0x000ee20000000a00 */
[----:B------:R-:W-:Y:S01]  /*4a20*/  @!UP1 UIADD3 UR18, UPT, UPT, UR34, 0x80, URZ ;  /* 0x0000008022129890 */ /* 0x000fe2000fffe0ff */
[----:B------:R-:W-:Y:S01]  /*4a30*/  @P3 SHF.R.U32.HI R28, RZ, 0x10, R25 ;  /* 0x00000010ff1c3819 */ /* 0x000fe20000011619 */
[----:B------:R-:W-:Y:S01]  /*4a40*/  @!UP1 UIADD3 UR16, UPT, UPT, UR7, 0x4200, URZ ;  /* 0x0000420007109890 */ /* 0x000fe2000fffe0ff */
[----:B------:R-:W-:Y:S01]  /*4a50*/  VIADD R30, R30, 0x1 ;  /* 0x000000011e1e7836 */ /* 0x000fe20000000000 */
[----:B------:R-:W-:Y:S03]  /*4a60*/  VOTEU.ALL UP1, P4 ;  /* 0x0000000000ff7886 */ /* 0x000fe60002020000 */
[----:B------:R-:W5:Y:S01]  /*4a70*/  @!P1 LDC R0, c[0x0][0xb20] ;  /* 0x0002c800ff009b82 */ /* 0x000f620000000800 */
[----:B------:R-:W-:Y:S01]  /*4a80*/  UMOV UR19, UR35 ;  /* 0x0000002300137c82 */ /* 0x000fe20008000000 */
[----:B------:R-:W-:Y:S01]  /*4a90*/  IMAD.U32 R21, RZ, RZ, UR8 ;  /* 0x00000008ff157e24 */ /* 0x000fe2000f8e00ff */
[----:B------:R-:W-:Y:S05]  /*4aa0*/  UMOV UR20, UR36 ;  /* 0x0000002400147c82 */ /* 0x000fea0008000000 */
[----:B-1----:R-:W1:Y:S01]  /*4ab0*/  @!P1 LDC R3, c[0x0][0xb0c] ;  /* 0x0002c300ff039b82 */ /* 0x002e620000000800 */
[----:B------:R-:W-:Y:S01]  /*4ac0*/  IMAD.U32 R20, RZ, RZ, UR9 ;  /* 0x00000009ff147e24 */ /* 0x000fe2000f8e00ff */
[----:B------:R-:W-:Y:S01]  /*4ad0*/  UPRMT UR8, UR37, 0x654, UR17 ;  /* 0x0000065425087896 */ /* 0x000fe20008000011 */
[----:B------:R-:W-:Y:S03]  /*4ae0*/  @!P4 R2UR UR15, R21 ;  /* 0x00000000150fc2ca */ /* 0x000fe600000e0000 */
[----:B------:R-:W-:Y:S01]  /*4af0*/  @!P4 R2UR UR14, R20 ;  /* 0x00000000140ec2ca */ /* 0x000fe200000e0000 */
[----:B------:R-:W-:Y:S11]  /*4b00*/  @!P4 IMAD.MOV.U32 R20, RZ, RZ, 0x2000 ;  /* 0x00002000ff14c424 */ /* 0x000ff600078e00ff */
[----:B------:R-:W-:Y:S01]  /*4b10*/  @!UPT UIADD3 URZ, UPT, UPT, URZ, URZ, URZ ;  /* 0x000000fffffff290 */ /* 0x000fe2000fffe0ff */
[----:B------:R1:W-:Y:S01]  /*4b20*/  @!UP1 UTMALDG.3D [UR16], [UR14], desc[UR10] ;  /* 0x00000a100e0095b4 */ /* 0x0003e20008011000 */
[----:B------:R1:W-:Y:S02]  /*4b30*/  @!P4 SYNCS.ARRIVE.TRANS64.RED.A0TR RZ, [UR7+0xf0], R20 ;  /* 0x0000f014ffffc9a7 */ /* 0x0003e40008300407 */
[----:B-1----:R-:W-:Y:S01]  /*4b40*/  @!P1 ISETP.NE.AND P2, PT, R3, 0x1, PT ;  /* 0x000000010300980c */ /* 0x002fe20003f45270 */
[C---:B--2---:R-:W-:Y:S01]  /*4b50*/  @!P1 IMAD.HI.U32 R14, R13.reuse, R14, RZ ;  /* 0x0000000e0d0e9227 */ /* 0x044fe200078e00ff */
[----:B---3--:R-:W-:Y:S03]  /*4b60*/  @!P1 ISETP.NE.AND P0, PT, R10, 0x1, PT ;  /* 0x000000010a00980c */ /* 0x008fe60003f05270 */
[C---:B------:R-:W-:Y:S01]  /*4b70*/  @!P1 IMAD.HI.U32 R11, R8.reuse, R11, RZ ;  /* 0x0000000b080b9227 */ /* 0x040fe200078e00ff */
[----:B------:R-:W-:Y:S04]  /*4b80*/  @!P1 SHF.R.U32.HI R14, RZ, R15, R14 ;  /* 0x0000000fff0e9219 */ /* 0x000fe8000001160e */
[----:B-----5:R-:W-:Y:S01]  /*4b90*/  @!P1 SHF.R.U32.HI R9, RZ, R0, R11 ;  /* 0x00000000ff099219 */ /* 0x020fe2000001160b */
[----:B------:R-:W-:Y:S01]  /*4ba0*/  SYNCS.ARRIVE.TRANS64.RED.A1T0 RZ, [UR8], RZ ;  /* 0x000000ffffff79a7 */ /* 0x000fe20008100408 */
[----:B------:R-:W-:Y:S02]  /*4bb0*/  @!P1 SEL R14, R13, R14, !P2 ;  /* 0x0000000e0d0e9207 */ /* 0x000fe40005000000 */
[----:B------:R-:W-:Y:S01]  /*4bc0*/  @!P1 SEL R9, R8, R9, !P0 ;  /* 0x0000000908099207 */ /* 0x000fe20004000000 */
[----:B------:R-:W1:Y:S04]  /*4bd0*/  SYNCS.PHASECHK.TRANS64.TRYWAIT P5, [UR7+0x118], R12 ;  /* 0x0001180cff0075a7 */ /* 0x000e6800080a1107 */
[----:B------:R-:W-:Y:S02]  /*4be0*/  @!P1 IMAD.IADD R0, R9, 0x1, -R14 ;  /* 0x0000000109009824 */ /* 0x000fe400078e0a0e */
[----:B------:R-:W-:Y:S02]  /*4bf0*/  @!P1 IMAD.IADD R9, R14, 0x1, -R9 ;  /* 0x000000010e099824 */ /* 0x000fe400078e0a09 */
[----:B------:R-:W-:Y:S02]  /*4c00*/  @!P1 IMAD R13, R0, R3, R13 ;  /* 0x00000003000d9224 */ /* 0x000fe400078e020d */
[----:B------:R-:W-:Y:S01]  /*4c10*/  @!P1 IMAD R8, R9, R10, R8 ;  /* 0x0000000a09089224 */ /* 0x000fe200078e0208 */
[----:B-1----:R-:W-:Y:S06]  /*4c20*/  @!P5 BRA `(.L_x_86) ;  /* 0x000000740090d947 */ /* 0x002fec0003800000 */
.L_x_186:
[----:B-1----:R-:W-:Y:S01]  /*4c30*/  @!P4 IADD3 R3, P0, PT, R32, 0x580, RZ ;  /* 0x000005802003c810 */ /* 0x002fe20007f1e0ff */
[----:B------:R-:W-:Y:S01]  /*4c40*/  VOTEU.ALL UP1, P4 ;  /* 0x0000000000ff7886 */ /* 0x000fe20002020000 */
[----:B------:R-:W-:Y:S01]  /*4c50*/  UMOV UR18, 0x0 ;  /* 0x0000000000127882 */ /* 0x000fe20000000000 */
[----:B------:R-:W-:Y:S01]  /*4c60*/  UMOV UR19, 0x10000000 ;  /* 0x1000000000137882 */ /* 0x000fe20000000000 */
[----:B------:R-:W-:Y:S01]  /*4c70*/  @!P4 R2UR UR9, R3 ;  /* 0x000000000309c2ca */ /* 0x000fe200000e0000 */
[----:B------:R-:W-:Y:S01]  /*4c80*/  @!P4 IMAD.X R0, RZ, RZ, R33, P0 ;  /* 0x000000ffff00c224 */ /* 0x000fe200000e0621 */
[----:B------:R-:W-:Y:S01]  /*4c90*/  @!UP1 UIADD3 UR10, UPT, UPT, UR34, 0xc0, URZ ;  /* 0x000000c0220a9890 */ /* 0x000fe2000fffe0ff */
[----:B------:R-:W-:Y:S01]  /*4ca0*/  ISETP.NE.AND P0, PT, R30, 0x2, PT ;  /* 0x000000021e00780c */ /* 0x000fe20003f05270 */
[----:B------:R-:W-:Y:S01]  /*4cb0*/  UMOV UR11, UR35 ;  /* 0x00000023000b7c82 */ /* 0x000fe20008000000 */
[----:B------:R-:W-:Y:S01]  /*4cc0*/  UMOV UR12, UR36 ;  /* 0x00000024000c7c82 */ /* 0x000fe20008000000 */
[----:B------:R-:W-:Y:S01]  /*4cd0*/  @!P4 R2UR UR8, R0 ;  /* 0x000000000008c2ca */ /* 0x000fe200000e0000 */
[----:B------:R-:W-:Y:S01]  /*4ce0*/  IMAD.IADD R20, R8, 0x1, R150 ;  /* 0x0000000108147824 */ /* 0x000fe200078e0296 */
[----:B------:R-:W-:Y:S01]  /*4cf0*/  @P3 R2UR UR36, R28 ;  /* 0x000000001c2432ca */ /* 0x000fe200000e0000 */
[----:B------:R-:W-:Y:S01]  /*4d00*/  IMAD.IADD R21, R13, 0x1, R152 ;  /* 0x000000010d157824 */ /* 0x000fe200078e0298 */
[----:B------:R-:W-:Y:S02]  /*4d10*/  SEL R0, RZ, 0x1, P0 ;  /* 0x00000001ff007807 */ /* 0x000fe40000000000 */
[----:B------:R-:W-:Y:S01]  /*4d20*/  LOP3.LUT R31, R31, 0x1, RZ, 0x3c, !PT ;  /* 0x000000011f1f7812 */ /* 0x000fe200078e3cff */
[----:B------:R-:W-:Y:S01]  /*4d30*/  IMAD.U32 R10, RZ, RZ, UR9 ;  /* 0x00000009ff0a7e24 */ /* 0x000fe2000f8e00ff */
[----:B------:R-:W-:Y:S01]  /*4d40*/  @!UP1 UIADD3 UR9, UPT, UPT, UR7, 0xf8, URZ ;  /* 0x000000f807099890 */ /* 0x000fe2000fffe0ff */
[----:B------:R-:W-:Y:S02]  /*4d50*/  LOP3.LUT R29, R29, R0, RZ, 0x3c, !PT ;  /* 0x000000001d1d7212 */ /* 0x000fe400078e3cff */
[----:B------:R-:W-:Y:S02]  /*4d60*/  SEL R30, R30, RZ, P0 ;  /* 0x000000ff1e1e7207 */ /* 0x000fe40000000000 */
[----:B------:R-:W-:Y:S01]  /*4d70*/  IMAD.U32 R11, RZ, RZ, UR8 ;  /* 0x00000008ff0b7e24 */ /* 0x000fe2000f8e00ff */
[----:B------:R-:W-:Y:S01]  /*4d80*/  @!P4 R2UR UR14, R10 ;  /* 0x000000000a0ec2ca */ /* 0x000fe200000e0000 */
[----:B------:R-:W-:Y:S01]  /*4d90*/  @!UP1 UIADD3 UR8, UPT, UPT, UR7, 0x6200, URZ ;  /* 0x0000620007089890 */ /* 0x000fe2000fffe0ff */
[----:B------:R-:W-:Y:S02]  /*4da0*/  VOTEU.ALL UP1, P4 ;  /* 0x0000000000ff7886 */ /* 0x000fe40002020000 */
[----:B------:R-:W-:Y:S11]  /*4db0*/  @!P4 R2UR UR15, R11 ;  /* 0x000000000b0fc2ca */ /* 0x000ff600000e0000 */
[----:B------:R-:W-:Y:S02]  /*4dc0*/  @!UPT UIADD3 URZ, UPT, UPT, URZ, URZ, URZ ;  /* 0x000000fffffff290 */ /* 0x000fe4000fffe0ff */
[----:B------:R2:W-:Y:S01]  /*4dd0*/  @!UP1 UTMALDG.3D [UR8], [UR14], desc[UR18] ;  /* 0x000012080e0095b4 */ /* 0x0005e20008011000 */
[----:B------:R2:W-:Y:S01]  /*4de0*/  @!P4 SYNCS.ARRIVE.TRANS64.RED.A0TR RZ, [UR7+0xf8], R23 ;  /* 0x0000f817ffffc9a7 */ /* 0x0005e20008300407 */
[----:B------:R-:W-:Y:S01]  /*4df0*/  UPLOP3.LUT UP1, UPT, UPT, UPT, UPT, 0x80, 0x8 ;  /* 0x000000000008789c */ /* 0x000fe20003f2f070 */
[----:B------:R-:W-:Y:S01]  /*4e00*/  SYNCS.ARRIVE.TRANS64.RED.A1T0 RZ, [UR13], RZ ;  /* 0x000000ffffff79a7 */ /* 0x000fe2000810040d */
[----:B------:R-:W-:Y:S09]  /*4e10*/  @P3 BRA `(.L_x_87) ;  /* 0xfffffff000943947 */ /* 0x000ff2000383ffff */
[----:B------:R-:W-:-:S04]  /*4e20*/  SHF.L.U32 R3, R31, 0x1f, RZ ;  /* 0x0000001f1f037819 */ /* 0x000fc800000006ff */
[----:B------:R-:W1:Y:S02]  /*4e30*/  SYNCS.PHASECHK.TRANS64.TRYWAIT P0, [UR7+0x100], R3 ;  /* 0x00010003ff0075a7 */ /* 0x000e640008001107 */
[----:B-1----:R-:W-:Y:S05]  /*4e40*/  @!P0 BRA `(.L_x_88) ;  /* 0x0000007400208947 */ /* 0x002fea0003800000 */
.L_x_188:
[----:B------:R-:W3:Y:S02]  /*4e50*/  SYNCS.PHASECHK.TRANS64.TRYWAIT P0, [UR7+0x108], R3 ;  /* 0x00010803ff0075a7 */ /* 0x000ee40008001107 */
[----:B---3--:R-:W-:Y:S05]  /*4e60*/  @!P0 BRA `(.L_x_89) ;  /* 0x0000007400308947 */ /* 0x008fea0003800000 */
.L_x_190:
[----:B------:R-:W3:Y:S02]  /*4e70*/  SYNCS.PHASECHK.TRANS64.TRYWAIT P0, [UR7+0x110], R3 ;  /* 0x00011003ff0075a7 */ /* 0x000ee40008001107 */
[----:B---3--:R-:W-:Y:S05]  /*4e80*/  @!P0 BRA `(.L_x_90) ;  /* 0x0000007400408947 */ /* 0x008fea0003800000 */
.L_x_192:
[----:B-1----:R-:W-:-:S07]  /*4e90*/  MOV R0, UR7 ;  /* 0x0000000700007c02 */ /* 0x002fce0008000f00 */
.L_x_91:
[----:B-1----:R-:W-:-:S04]  /*4ea0*/  SHF.L.U32 R3, R31, 0x1f, RZ ;  /* 0x0000001f1f037819 */ /* 0x002fc800000006ff */
[----:B------:R1:W3:Y:S03]  /*4eb0*/  SYNCS.PHASECHK.TRANS64.TRYWAIT P0, [R0+URZ+0x118], R3 ;  /* 0x00011803000075a7 */ /* 0x0002e600080011ff */
[----:B---3--:R-:W-:Y:S05]  /*4ec0*/  @!P0 NANOSLEEP.SYNCS 0x989680 ;  /* 0x009896800000895d */ /* 0x008fea0003900000 */
[----:B------:R-:W3:Y:S02]  /*4ed0*/  @!P0 SYNCS.PHASECHK.TRANS64 P0, [R0+URZ+0x118], R3 ;  /* 0x00011803000085a7 */ /* 0x000ee400080010ff */
[----:B--23--:R-:W-:Y:S05]  /*4ee0*/  @P0 EXIT ;  /* 0x000000000000094d */ /* 0x00cfea0003800000 */
[----:B------:R-:W-:Y:S05]  /*4ef0*/  BRA `(.L_x_91) ;  /* 0xfffffffc00e87947 */ /* 0x000fea000383ffff */
.L_x_76:
[----:B------:R-:W-:-:S06]  /*4f00*/  UISETP.GE.AND UP1, UPT, UR8, 0x4, UPT ;  /* 0x000000040800788c */ /* 0x000fcc000bf26270 */
[----:B------:R-:W-:-:S13]  /*4f10*/  PLOP3.LUT P0, PT, PT, PT, UP1, 0x80, 0x8 ;  /* 0x000000000008781c */ /* 0x000fda0003f0f018 */
[----:B------:R-:W-:Y:S05]  /*4f20*/  @!P0 EXIT ;  /* 0x000000000000894d */ /* 0x000fea0003800000 */
[----:B------:R-:W-:Y:S01]  /*4f30*/  BAR.SYNC.DEFER_BLOCKING 0x6, 0xa0 ;  /* 0x0182800000007b1d */ /* 0x000fe20000010000 */
[C---:B------:R-:W-:Y:S01]  /*4f40*/  IMAD.U32 R79, R167.reuse, 0x10000, RZ ;  /* 0x00010000a74f7824 */ /* 0x040fe200078e00ff */
[C---:B------:R-:W-:Y:S01]  /*4f50*/  R2P PR, R167.reuse, 0x6 ;  /* 0x00000006a7007804 */ /* 0x040fe20000000000 */
[----:B------:R-:W-:Y:S01]  /*4f60*/  IMAD.SHL.U32 R2, R167, 0x40, RZ ;  /* 0x00000040a7027824 */ /* 0x000fe200078e00ff */
[----:B------:R-:W-:Y:S01]  /*4f70*/  CS2R R160, SRZ ;  /* 0x0000000000a07805 */ /* 0x000fe2000001ff00 */
[----:B------:R-:W-:Y:S01]  /*4f80*/  IMAD.MOV.U32 R164, RZ, RZ, 0x20 ;  /* 0x00000020ffa47424 */ /* 0x000fe200078e00ff */
[----:B------:R-:W-:Y:S02]  /*4f90*/  UMOV UR49, 0x400 ;  /* 0x0000040000317882 */ /* 0x000fe40000000000 */
[----:B------:R-:W1:Y:S01]  /*4fa0*/  LDC R157, c[0x0][0x370] ;  /* 0x0000dc00ff9d7b82 */ /* 0x000e620000000800 */
[----:B------:R-:W-:Y:S01]  /*4fb0*/  ULEA UR49, UR37, UR49, 0x18 ;  /* 0x0000003125317291 */ /* 0x000fe2000f8ec0ff */
[----:B------:R-:W-:Y:S01]  /*4fc0*/  LOP3.LUT R79, R79, 0x600000, RZ, 0xc0, !PT ;  /* 0x006000004f4f7812 */ /* 0x000fe200078ec0ff */
[----:B------:R-:W-:Y:S01]  /*4fd0*/  IMAD.SHL.U32 R153, R167, 0x8, RZ ;  /* 0x00000008a7997824 */ /* 0x000fe200078e00ff */
[----:B------:R-:W-:Y:S01]  /*4fe0*/  LOP3.LUT R4, R2, 0x180, RZ, 0xc0, !PT ;  /* 0x0000018002047812 */ /* 0x000fe200078ec0ff */
[----:B------:R-:W-:Y:S01]  /*4ff0*/  IMAD.MOV.U32 R165, RZ, RZ, 0x10 ;  /* 0x00000010ffa57424 */ /* 0x000fe200078e00ff */
[----:B------:R-:W-:Y:S01]  /*5000*/  SEL R164, R164, 0xffffffe0, !P2 ;  /* 0xffffffe0a4a47807 */ /* 0x000fe20005000000 */
[----:B------:R-:W-:Y:S01]  /*5010*/  UIADD3 UR4, UPT, UPT, UR49, 0x8200, URZ ;  /* 0x0000820031047890 */ /* 0x000fe2000fffe0ff */
[----:B------:R-:W2:Y:S01]  /*5020*/  LDC R74, c[0x0][0xb0c] ;  /* 0x0002c300ff4a7b82 */ /* 0x000ea20000000800 */
[----:B------:R-:W-:Y:S01]  /*5030*/  LOP3.LUT R153, R4, 0x30, R153, 0xf8, !PT ;  /* 0x0000003004997812 */ /* 0x000fe200078ef899 */
[----:B------:R-:W-:Y:S01]  /*5040*/  IMAD.MOV.U32 R76, RZ, RZ, RZ ;  /* 0x000000ffff4c7224 */ /* 0x000fe200078e00ff */
[----:B------:R-:W-:Y:S01]  /*5050*/  SEL R165, R165, 0xfffffff0, !P1 ;  /* 0xfffffff0a5a57807 */ /* 0x000fe20004800000 */
[----:B------:R-:W-:Y:S01]  /*5060*/  IMAD.MOV.U32 R162, RZ, RZ, RZ ;  /* 0x000000ffffa27224 */ /* 0x000fe200078e00ff */
[----:B------:R-:W-:Y:S01]  /*5070*/  LOP3.LUT R153, R153, 0x1e40, R2, 0xf8, !PT ;  /* 0x00001e4099997812 */ /* 0x000fe200078ef802 */
[----:B------:R-:W-:Y:S01]  /*5080*/  IMAD.MOV.U32 R169, RZ, RZ, RZ ;  /* 0x000000ffffa97224 */ /* 0x000fe200078e00ff */
[----:B------:R-:W-:Y:S01]  /*5090*/  LOP3.LUT R167, R167, 0x60, RZ, 0xc0, !PT ;  /* 0x00000060a7a77812 */ /* 0x000fe200078ec0ff */
[----:B------:R-:W4:Y:S01]  /*50a0*/  LDC R155, c[0x0][0xb20] ;  /* 0x0002c800ff9b7b82 */ /* 0x000f220000000800 */
[----:B------:R-:W3:Y:S01]  /*50b0*/  LDS R0, [UR49+0x1c0] ;  /* 0x0001c031ff007984 */ /* 0x000ee20008000800 */
[----:B------:R-:W-:Y:S01]  /*50c0*/  IMAD.MOV.U32 R159, RZ, RZ, RZ ;  /* 0x000000ffff9f7224 */ /* 0x000fe200078e00ff */
[----:B------:R-:W1:Y:S01]  /*50d0*/  LDCU.64 UR52, c[0x0][0x348] ;  /* 0x00006900ff3477ac */ /* 0x000e620008000a00 */
[----:B------:R-:W-:Y:S01]  /*50e0*/  IMAD.U32 R166, RZ, RZ, UR4 ;  /* 0x00000004ffa67e24 */ /* 0x000fe2000f8e00ff */
[----:B------:R-:W1:Y:S03]  /*50f0*/  LDCU.64 UR38, c[0x0][0x888] ;  /* 0x00011100ff2677ac */ /* 0x000e660008000a00 */
[----:B------:R-:W1:Y:S01]  /*5100*/  LDC R73, c[0x0][0xb30] ;  /* 0x0002cc00ff497b82 */ /* 0x000e620000000800 */
[----:B------:R-:W1:Y:S01]  /*5110*/  LDCU.64 UR44, c[0x0][0x890] ;  /* 0x00011200ff2c77ac */ /* 0x000e620008000a00 */
[----:B------:R-:W-:-:S06]  /*5120*/  UIADD3 UR48, UPT, UPT, UR49, 0x200, URZ ;  /* 0x0000020031307890 */ /* 0x000fcc000fffe0ff */
[----:B------:R-:W1:Y:S08]  /*5130*/  LDC.64 R148, c[0x0][0xb10] ;  /* 0x0002c400ff947b82 */ /* 0x000e700000000a00 */
[----:B------:R-:W1:Y:S08]  /*5140*/  LDC.64 R70, c[0x0][0xb18] ;  /* 0x0002c600ff467b82 */ /* 0x000e700000000a00 */
[----:B------:R-:W1:Y:S08]  /*5150*/  LDC.64 R68, c[0x0][0xb28] ;  /* 0x0002ca00ff447b82 */ /* 0x000e700000000a00 */
[----:B------:R-:W1:Y:S01]  /*5160*/  LDC.64 R146, c[0x0][0x8b0] ;  /* 0x00022c00ff927b82 */ /* 0x000e620000000a00 */
[----:B---3--:R-:W-:Y:S01]  /*5170*/  IMAD.IADD R79, R0, 0x1, R79 ;  /* 0x00000001004f7824 */ /* 0x008fe200078e024f */
[----:B------:R-:W-:-:S04]  /*5180*/  SHF.R.S32.HI R0, RZ, 0x4, R164 ;  /* 0x00000004ff007819 */ /* 0x000fc800000114a4 */
[----:B------:R-:W-:Y:S02]  /*5190*/  LEA.HI.SX32 R163, R165, R0, 0x1c ;  /* 0x00000000a5a37211 */ /* 0x000fe400078fe2ff */
[----:B------:R-:W3:Y:S08]  /*51a0*/  LDC.64 R144, c[0x0][0x8a8] ;  /* 0x00022a00ff907b82 */ /* 0x000ef00000000a00 */
[----:B--2-4-:R-:W1:Y:S02]  /*51b0*/  LDC R156, c[0x0][0x374] ;  /* 0x0000dd00ff9c7b82 */ /* 0x014e640000000800 */
.L_x_133:
[----:B------:R-:W-:Y:S02]  /*51c0*/  LEA R0, R169, UR49, 0x3 ;  /* 0x00000031a9007c11 */ /* 0x000fe4000f8e18ff */
[----:B------:R-:W-:Y:S02]  /*51d0*/  SHF.L.U32 R3, R161, 0x1f, RZ ;  /* 0x0000001fa1037819 */ /* 0x000fe400000006ff */
[----:B-1----:R-:W-:Y:S02]  /*51e0*/  LEA R16, R169, UR49, 0x4 ;  /* 0x00000031a9107c11 */ /* 0x002fe4000f8e20ff */
[----:B------:R-:W2:Y:S02]  /*51f0*/  SYNCS.PHASECHK.TRANS64.TRYWAIT P0, [R0+URZ+0x130], R3 ;  /* 0x00013003000075a7 */ /* 0x000ea400080011ff */
[----:B--2---:R-:W-:Y:S05]  /*5200*/  @!P0 BRA `(.L_x_92) ;  /* 0x0000007000788947 */ /* 0x004fea0003800000 */
.L_x_193:
[----:B------:R-:W4:Y:S01]  /*5210*/  LDC.64 R12, c[0x0][0xb10] ;  /* 0x0002c400ff0c7b82 */ /* 0x000f220000000a00 */
[----:B------:R-:W3:Y:S01]  /*5220*/  LDS.128 R16, [R16+0x1a0] ;  /* 0x0001a00010107984 */ /* 0x000ee20000000c00 */
[----:B-1----:R-:W-:Y:S01]  /*5230*/  ISETP.NE.AND P1, PT, R73, 0x1, PT ;  /* 0x000000014900780c */ /* 0x002fe20003f25270 */
[----:B--2---:R-:W-:Y:S01]  /*5240*/  VIADD R0, R0, 0x140 ;  /* 0x0000014000007836 */ /* 0x004fe20000000000 */
[----:B------:R-:W-:Y:S04]  /*5250*/  ISETP.GE.AND P0, PT, R72, 0x1, PT ;  /* 0x000000014800780c */ /* 0x000fe80003f06270 */
[----:B------:R-:W1:Y:S01]  /*5260*/  LDC.64 R10, c[0x0][0xb18] ;  /* 0x0002c600ff0a7b82 */ /* 0x000e620000000a00 */
[----:B------:R-:W-:Y:S01]  /*5270*/  PRMT R0, RZ, 0x654, R0 ;  /* 0x00000654ff007816 */ /* 0x000fe20000000000 */
[----:B------:R-:W-:Y:S01]  /*5280*/  @!PT LDS RZ, [RZ] ;  /* 0x00000000fffff984 */ /* 0x000fe20000000800 */
[----:B------:R-:W-:Y:S01]  /*5290*/  @!PT LDS RZ, [RZ] ;  /* 0x00000000fffff984 */ /* 0x000fe20000000800 */
[----:B------:R-:W-:Y:S01]  /*52a0*/  @!PT LDS RZ, [RZ] ;  /* 0x00000000fffff984 */ /* 0x000fe20000000800 */
[----:B------:R-:W-:Y:S01]  /*52b0*/  @!PT LDS RZ, [RZ] ;  /* 0x00000000fffff984 */ /* 0x000fe20000000800 */
[----:B------:R2:W-:Y:S06]  /*52c0*/  MEMBAR.ALL.CTA ;  /* 0x0000000000007992 */ /* 0x0005ec0000008000 */
[----:B--2---:R-:W2:Y:S01]  /*52d0*/  FENCE.VIEW.ASYNC.S ;  /* 0x00000000000073c6 */ /* 0x004ea20000000000 */
[----:B------:R-:W1:Y:S08]  /*52e0*/  @!P1 LDC R14, c[0x0][0xb20] ;  /* 0x0002c800ff0e9b82 */ /* 0x000e700000000800 */
[----:B------:R-:W1:Y:S01]  /*52f0*/  @!P1 LDC R9, c[0x0][0xb0c] ;  /* 0x0002c300ff099b82 */ /* 0x000e620000000800 */
[----:B--2---:R2:W-:Y:S01]  /*5300*/  SYNCS.ARRIVE.TRANS64.RED.A1T0 RZ, [R0+URZ], RZ ;  /* 0x000000ff00ff79a7 */ /* 0x0045e200081004ff */
[----:B---3--:R-:W-:Y:S04]  /*5310*/  LOP3.LUT P4, RZ, R18, 0x1, RZ, 0xc0, !PT ;  /* 0x0000000112ff7812 */ /* 0x008fe8000788c0ff */
[----:B------:R-:W-:Y:S09]  /*5320*/  P2R R168, PR, RZ, 0x10 ;  /* 0x00000010ffa87803 */ /* 0x000ff20000000000 */
[----:B------:R-:W-:Y:S02]  /*5330*/  @P4 MOV R77, R16 ;  /* 0x00000010004d4202 */ /* 0x000fe40000000f00 */
[----:B------:R-:W-:Y:S01]  /*5340*/  @P4 LOP3.LUT R75, R17, 0xffff, RZ, 0xc0, !PT ;  /* 0x0000ffff114b4812 */ /* 0x000fe200078ec0ff */
[----:B--2-4-:R-:W-:Y:S06]  /*5350*/  @!P0 BRA `(.L_x_93) ;  /* 0x0000000000a48947 */ /* 0x014fec0003800000 */
[----:B------:R-:W-:Y:S01]  /*5360*/  IMAD.HI.U32 R24, R156, R71, RZ ;  /* 0x000000479c187227 */ /* 0x000fe200078e00ff */
[----:B------:R-:W-:Y:S02]  /*5370*/  ISETP.NE.AND P0, PT, R70, 0x1, PT ;  /* 0x000000014600780c */ /* 0x000fe40003f05270 */
[----:B------:R-:W-:Y:S01]  /*5380*/  ISETP.NE.AND P2, PT, R72, 0x1, PT ;  /* 0x000000014800780c */ /* 0x000fe20003f45270 */
[-C--:B------:R-:W-:Y:S01]  /*5390*/  IMAD.HI.U32 R22, R157, R148.reuse, RZ ;  /* 0x000000949d167227 */ /* 0x080fe200078e00ff */
[----:B------:R-:W-:Y:S02]  /*53a0*/  SHF.R.U32.HI R23, RZ, R155, R24 ;  /* 0x0000009bff177219 */ /* 0x000fe40000011618 */
[----:B------:R-:W-:Y:S01]  /*53b0*/  ISETP.NE.AND P3, PT, R74, 0x1, PT ;  /* 0x000000014a00780c */ /* 0x000fe20003f65270 */
[----:B------:R-:W-:Y:S01]  /*53c0*/  IMAD.HI.U32 R28, R75, R71, RZ ;  /* 0x000000474b1c7227 */ /* 0x000fe200078e00ff */
[----:B------:R-:W-:Y:S02]  /*53d0*/  SHF.R.U32.HI R22, RZ, R149, R22 ;  /* 0x00000095ff167219 */ /* 0x000fe40000011616 */
[----:B------:R-:W-:Y:S01]  /*53e0*/  SEL R3, R156, R23, !P0 ;  /* 0x000000179c037207 */ /* 0x000fe20004000000 */
[----:B------:R-:W-:Y:S01]  /*53f0*/  IMAD.HI.U32 R26, R77, R148, RZ ;  /* 0x000000944d1a7227 */ /* 0x000fe200078e00ff */
[----:B------:R-:W-:Y:S03]  /*5400*/  SEL R7, R157, R22, !P3 ;  /* 0x000000169d077207 */ /* 0x000fe60005800000 */
[-C--:B------:R-:W-:Y:S01]  /*5410*/  IMAD.HI.U32 R22, R3, R68.reuse, RZ ;  /* 0x0000004403167227 */ /* 0x080fe200078e00ff */
[----:B------:R-:W-:Y:S03]  /*5420*/  SHF.R.U32.HI R26, RZ, R149, R26 ;  /* 0x00000095ff1a7219 */ /* 0x000fe6000001161a */
[----:B------:R-:W-:Y:S01]  /*5430*/  IMAD.HI.U32 R24, R7, R68, RZ ;  /* 0x0000004407187227 */ /* 0x000fe200078e00ff */
[----:B------:R-:W-:Y:S02]  /*5440*/  @P2 SHF.R.U32.HI R3, RZ, R69, R22 ;  /* 0x00000045ff032219 */ /* 0x000fe40000011616 */
[----:B------:R-:W-:Y:S02]  /*5450*/  SHF.R.U32.HI R22, RZ, R155, R28 ;  /* 0x0000009bff167219 */ /* 0x000fe4000001161c */
[----:B------:R-:W-:Y:S01]  /*5460*/  @P2 SHF.R.U32.HI R7, RZ, R69, R24 ;  /* 0x00000045ff072219 */ /* 0x000fe20000011618 */
[C---:B------:R-:W-:Y:S01]  /*5470*/  IMAD R2, R72.reuse, R3, RZ ;  /* 0x0000000348027224 */ /* 0x040fe200078e02ff */
[----:B------:R-:W-:Y:S02]  /*5480*/  SEL R5, R75, R22, !P0 ;  /* 0x000000164b057207 */ /* 0x000fe40004000000 */
[----:B------:R-:W-:Y:S01]  /*5490*/  SEL R3, R77, R26, !P3 ;  /* 0x0000001a4d037207 */ /* 0x000fe20005800000 */
[----:B------:R-:W-:Y:S01]  /*54a0*/  IMAD R4, R72, R7, RZ ;  /* 0x0000000748047224 */ /* 0x000fe200078e02ff */
[C---:B------:R-:W-:Y:S01]  /*54b0*/  ISETP.GE.AND P0, PT, R5.reuse, R2, PT ;  /* 0x000000020500720c */ /* 0x040fe20003f06270 */
[----:B------:R-:W-:Y:S03]  /*54c0*/  IMAD.HI.U32 R6, R5, R68, RZ ;  /* 0x0000004405067227 */ /* 0x000fe600078e00ff */
[----:B------:R-:W-:Y:S01]  /*54d0*/  ISETP.GE.OR P0, PT, R3, R4, P0 ;  /* 0x000000040300720c */ /* 0x000fe20000706670 */
[----:B------:R-:W-:Y:S01]  /*54e0*/  IMAD.MOV R4, RZ, RZ, -R3 ;  /* 0x000000ffff047224 */ /* 0x000fe200078e0a03 */
[-C--:B------:R-:W-:Y:S03]  /*54f0*/  SHF.R.U32.HI R6, RZ, R69.reuse, R6 ;  /* 0x00000045ff067219 */ /* 0x080fe60000011606 */
[----:B------:R-:W-:Y:S01]  /*5500*/  IMAD R77, R74, R4, R77 ;  /* 0x000000044a4d7224 */ /* 0x000fe200078e024d */
[----:B------:R-:W-:Y:S05]  /*5510*/  SEL R15, R5, R6, !P2 ;  /* 0x00000006050f7207 */ /* 0x000fea0005000000 */
[----:B------:R-:W-:Y:S02]  /*5520*/  IMAD.MOV R6, RZ, RZ, -R15 ;  /* 0x000000ffff067224 */ /* 0x000fe400078e0a0f */
[C---:B------:R-:W-:Y:S04]  /*5530*/  @!P0 IMAD.HI.U32 R2, R3.reuse, R68, RZ ;  /* 0x0000004403028227 */ /* 0x040fe800078e00ff */
[----:B------:R-:W-:Y:S01]  /*5540*/  IMAD R6, R72, R6, R5 ;  /* 0x0000000648067224 */ /* 0x000fe200078e0205 */
[----:B------:R-:W-:Y:S04]  /*5550*/  @!P0 SHF.R.U32.HI R2, RZ, R69, R2 ;  /* 0x00000045ff028219 */ /* 0x000fe80000011602 */
[----:B------:R-:W-:Y:S02]  /*5560*/  @!P0 SEL R0, R3, R2, !P2 ;  /* 0x0000000203008207 */ /* 0x000fe40005000000 */
[----:B------:R-:W-:Y:S02]  /*5570*/  IADD3 R2, PT, PT, -R5, RZ, RZ ;  /* 0x000000ff05027210 */ /* 0x000fe40007ffe1ff */
[----:B------:R-:W-:Y:S01]  /*5580*/  @!P0 IADD3 R8, PT, PT, R15, -R0, RZ ;  /* 0x800000000f088210 */ /* 0x000fe20007ffe0ff */
[----:B------:R-:W-:Y:S02]  /*5590*/  @!P0 IMAD R0, R7, R6, R0 ;  /* 0x0000000607008224 */ /* 0x000fe400078e0200 */
[----:B------:R-:W-:Y:S02]  /*55a0*/  IMAD R75, R70, R2, R75 ;  /* 0x00000002464b7224 */ /* 0x000fe400078e024b */
[----:B------:R-:W-:Y:S02]  /*55b0*/  @!P0 IMAD R5, R8, R72, R3 ;  /* 0x0000004808058224 */ /* 0x000fe400078e0203 */
[----:B------:R-:W-:Y:S04]  /*55c0*/  @!P0 IMAD.MOV.U32 R3, RZ, RZ, R0 ;  /* 0x000000ffff038224 */ /* 0x000fe800078e0000 */
[----:B------:R-:W-:Y:S02]  /*55d0*/  IMAD R77, R3, R74, R77 ;  /* 0x0000004a034d7224 */ /* 0x000fe400078e024d */
[----:B------:R-:W-:Y:S07]  /*55e0*/  IMAD R75, R5, R70, R75 ;  /* 0x00000046054b7224 */ /* 0x000fee00078e024b */
.L_x_93:
[----:B-1----:R-:W-:Y:S01]  /*55f0*/  @!P1 ISETP.NE.AND P0, PT, R10, 0x1, PT ;  /* 0x000000010a00980c */ /* 0x002fe20003f05270 */
[----:B------:R-:W-:Y:S01]  /*5600*/  @!P1 IMAD.HI.U32 R0, R77, R12, RZ ;  /* 0x0000000c4d009227 */ /* 0x000fe200078e00ff */
[----:B------:R-:W-:Y:S01]  /*5610*/  @!P1 ISETP.NE.AND P2, PT, R9, 0x1, PT ;  /* 0x000000010900980c */ /* 0x000fe20003f45270 */
[----:B------:R-:W-:Y:S01]  /*5620*/  ULOP3.LUT UP0, URZ, UR48, 0x1b0, URZ, 0xc0, !UPT ;  /* 0x000001b030ff7892 */ /* 0x000fe2000f80c0ff */
[----:B------:R-:W-:Y:S01]  /*5630*/  R2UR UR42, R21 ;  /* 0x00000000152a72ca */ /* 0x000fe200000e0000 */
[----:B------:R-:W-:Y:S01]  /*5640*/  @!P1 IMAD.HI.U32 R3, R75, R11, RZ ;  /* 0x0000000b4b039227 */ /* 0x000fe200078e00ff */
[----:B------:R-:W-:Y:S02]  /*5650*/  @!P1 SHF.R.U32.HI R0, RZ, R13, R0 ;  /* 0x0000000dff009219 */ /* 0x000fe40000011600 */
[----:B------:R-:W-:Y:S01]  /*5660*/  R2UR UR41, R20 ;  /* 0x00000000142972ca */ /* 0x000fe200000e0000 */
[----:B------:R-:W-:Y:S01]  /*5670*/  VIADD R169, R169, 0x1 ;  /* 0x00000001a9a97836 */ /* 0x000fe20000000000 */
[----:B------:R-:W-:Y:S02]  /*5680*/  @!P1 SHF.R.U32.HI R2, RZ, R14, R3 ;  /* 0x0000000eff029219 */ /* 0x000fe40000011603 */
[----:B------:R-:W-:Y:S02]  /*5690*/  @!P1 SEL R3, R77, R0, !P2 ;  /* 0x000000004d039207 */ /* 0x000fe40005000000 */
[----:B------:R-:W-:Y:S02]  /*56a0*/  @!P1 SEL R2, R75, R2, !P0 ;  /* 0x000000024b029207 */ /* 0x000fe40004000000 */
[----:B------:R-:W-:Y:S01]  /*56b0*/  @P4 SHF.R.U32.HI R158, RZ, 0x10, R17 ;  /* 0x00000010ff9e4819 */ /* 0x000fe20000011611 */
[----:B------:R-:W-:Y:S02]  /*56c0*/  USHF.L.U32 UR42, UR42, 0x7, URZ ;  /* 0x000000072a2a7899 */ /* 0x000fe400080006ff */
[----:B------:R-:W-:Y:S02]  /*56d0*/  @!P1 IMAD.IADD R0, R2, 0x1, -R3 ;  /* 0x0000000102009824 */ /* 0x000fe400078e0a03 */
[----:B------:R-:W-:Y:S01]  /*56e0*/  @!P1 IMAD.IADD R2, R3, 0x1, -R2 ;  /* 0x0000000103029824 */ /* 0x000fe200078e0a02 */
[----:B------:R-:W-:Y:S01]  /*56f0*/  USHF.L.U32 UR41, UR41, 0x8, URZ ;  /* 0x0000000829297899 */ /* 0x000fe200080006ff */
[----:B------:R-:W-:Y:S02]  /*5700*/  @!P1 IMAD R77, R0, R9, R77 ;  /* 0x00000009004d9224 */ /* 0x000fe400078e024d */
[----:B------:R-:W-:Y:S01]  /*5710*/  @!P1 IMAD R75, R2, R10, R75 ;  /* 0x0000000a024b9224 */ /* 0x000fe200078e024b */
[----:B------:R-:W-:Y:S08]  /*5720*/  BRA.U !UP0, `(.L_x_94) ;  /* 0x0000000108407547 */ /* 0x000ff0000b800000 */
[----:B------:R-:W1:Y:S01]  /*5730*/  LDCU.64 UR8, c[0x4][0x88] ;  /* 0x01001100ff0877ac */ /* 0x000e620008000a00 */
[----:B------:R-:W-:Y:S01]  /*5740*/  MOV R3, 0x0 ;  /* 0x0000000000037802 */ /* 0x000fe20000000f00 */
[----:B------:R-:W-:Y:S02]  /*5750*/  HFMA2 R12, -RZ, RZ, 0, 5.9604644775390625e-08 ;  /* 0x00000001ff0c7431 */ /* 0x000fe400000001ff */
[----:B------:R-:W-:Y:S02]  /*5760*/  IMAD.MOV.U32 R8, RZ, RZ, 0x70 ;  /* 0x00000070ff087424 */ /* 0x000fe400078e00ff */
[----:B------:R-:W-:Y:S01]  /*5770*/  IMAD.MOV.U32 R13, RZ, RZ, RZ ;  /* 0x000000ffff0d7224 */ /* 0x000fe200078e00ff */
[----:B------:R-:W2:Y:S01]  /*5780*/  LDCU.64 UR6, c[0x4][0x90] ;  /* 0x01001200ff0677ac */ /* 0x000ea20008000a00 */
[----:B------:R-:W3:Y:S01]  /*5790*/  LDC.64 R2, c[0x4][R3] ;  /* 0x0100000003027b82 */ /* 0x000ee20000000a00 */
[----:B------:R-:W4:Y:S01]  /*57a0*/  LDCU.64 UR4, c[0x4][0x8] ;  /* 0x01000100ff0477ac */ /* 0x000f220008000a00 */
[----:B-1----:R-:W-:Y:S01]  /*57b0*/  MOV R5, UR9 ;  /* 0x0000000900057c02 */ /* 0x002fe20008000f00 */
[----:B------:R-:W-:Y:S01]  /*57c0*/  IMAD.U32 R4, RZ, RZ, UR8 ;  /* 0x00000008ff047e24 */ /* 0x000fe2000f8e00ff */
[----:B--2---:R-:W-:Y:S01]  /*57d0*/  MOV R7, UR7 ;  /* 0x0000000700077c02 */ /* 0x004fe20008000f00 */
[----:B------:R-:W-:Y:S01]  /*57e0*/  IMAD.U32 R6, RZ, RZ, UR6 ;  /* 0x00000006ff067e24 */ /* 0x000fe2000f8e00ff */
[----:B----4-:R-:W-:Y:S01]  /*57f0*/  MOV R11, UR5 ;  /* 0x00000005000b7c02 */ /* 0x010fe20008000f00 */
[----:B------:R-:W-:Y:S02]  /*5800*/  IMAD.U32 R10, RZ, RZ, UR4 ;  /* 0x00000004ff0a7e24 */ /* 0x000fe4000f8e00ff */
[----:B------:R-:W-:Y:S07]  /*5810*/  LEPC R20, `(.L_x_94) ;  /* 0x000000001014794e */ /* 0x000fee0000000000 */
[----:B---3-5:R-:W-:Y:S05]  /*5820*/  CALL.ABS.NOINC R2 ;  /* 0x0000000002007343 */ /* 0x028fea0003c00000 */
.L_x_94:
[----:B------:R-:W-:Y:S01]  /*5830*/  LOP3.LUT P0, RZ, R166, 0x1b0, RZ, 0xc0, !PT ;  /* 0x000001b0a6ff7812 */ /* 0x000fe2000780c0ff */
[----:B------:R-:W-:Y:S11]  /*5840*/  BSSY.RECONVERGENT B6, `(.L_x_95) ;  /* 0x0000013000067945 */ /* 0x000ff60003800200 */
[----:B------:R-:W-:Y:S01]  /*5850*/  @!UPT UIADD3 URZ, UPT, UPT, URZ, URZ, URZ ;  /* 0x000000fffffff290 */ /* 0x000fe2000fffe0ff */
[----:B------:R-:W-:Y:S05]  /*5860*/  @!P0 BRA `(.L_x_96) ;  /* 0x0000000000408947 */ /* 0x000fea0003800000 */
        /* <DEDUP_REMOVED lines=16> */
.L_x_96:
[----:B------:R-:W-:Y:S05]  /*5970*/  BSYNC.RECONVERGENT B6 ;  /* 0x0000000000067941 */ /* 0x000fea0003800200 */
.L_x_95:
[----:B------:R-:W-:Y:S01]  /*5980*/  ISETP.NE.U32.AND P4, PT, R146, RZ, PT ;  /* 0x000000ff9200720c */ /* 0x000fe20003f85070 */
[----:B------:R-:W-:Y:S01]  /*5990*/  UISETP.NE.AND UP2, UPT, UR50, URZ, UPT ;  /* 0x000000ff3200728c */ /* 0x000fe2000bf45270 */
[----:B------:R-:W-:Y:S01]  /*59a0*/  ISETP.NE.U32.AND P2, PT, RZ, UR38, PT ;  /* 0x00000026ff007c0c */ /* 0x000fe2000bf45070 */
[----:B------:R-:W-:Y:S01]  /*59b0*/  UISETP.NE.U32.AND UP1, UPT, UR44, URZ, UPT ;  /* 0x000000ff2c00728c */ /* 0x000fe2000bf25070 */
[----:B------:R-:W-:Y:S01]  /*59c0*/  ISETP.NE.AND.EX P4, PT, R147, RZ, PT, P4 ;  /* 0x000000ff9300720c */ /* 0x000fe20003f85340 */
[----:B------:R-:W-:Y:S01]  /*59d0*/  UPLOP3.LUT UP0, UPT, UPT, UPT, UPT, 0x40, 0x4 ;  /* 0x000000000004789c */ /* 0x000fe20003f0e870 */
[----:B------:R-:W-:Y:S01]  /*59e0*/  ISETP.NE.AND.EX P2, PT, RZ, UR39, PT, P2 ;  /* 0x00000027ff007c0c */ /* 0x000fe2000bf45320 */
[----:B------:R-:W-:Y:S01]  /*59f0*/  UISETP.NE.AND.EX UP1, UPT, UR45, URZ, UPT, UP1 ;  /* 0x000000ff2d00728c */ /* 0x000fe2000bf25310 */
[----:B------:R-:W-:Y:S04]  /*5a00*/  PLOP3.LUT P1, PT, PT, PT, UP2, 0x80, 0x8 ;  /* 0x000000000008781c */ /* 0x000fe80003f2f028 */
[----:B------:R-:W-:Y:S06]  /*5a10*/  @UP2 UPLOP3.LUT UP0, UPT, UPT, UPT, UP1, 0x80, 0x8 ;  /* 0x000000000008289c */ /* 0x000fec0003f0f010 */
[----:B------:R-:W-:Y:S01]  /*5a20*/  PLOP3.LUT P0, PT, PT, PT, UP0, 0x80, 0x8 ;  /* 0x000000000008781c */ /* 0x000fe20003f0f008 */
[----:B------:R-:W-:Y:S01]  /*5a30*/  @!UPT UIADD3 URZ, UPT, UPT, URZ, URZ, URZ ;  /* 0x000000fffffff290 */ /* 0x000fe2000fffe0ff */
[----:B------:R-:W-:Y:S11]  /*5a40*/  BRA.U !UP1, `(.L_x_97) ;  /* 0x0000000109387547 */ /* 0x000ff6000b800000 */
[----:B------:R-:W-:Y:S01]  /*5a50*/  UISETP.NE.U32.AND UP0, UPT, UR38, URZ, UPT ;  /* 0x000000ff2600728c */ /* 0x000fe2000bf05070 */
[----:B------:R-:W-:Y:S02]  /*5a60*/  HFMA2 R0, -RZ, RZ, 0, 5.9604644775390625e-08 ;  /* 0x00000001ff007431 */ /* 0x000fe400000001ff */
[----:B------:R-:W-:Y:S01]  /*5a70*/  IMAD.MOV.U32 R151, RZ, RZ, 0x1 ;  /* 0x00000001ff977424 */ /* 0x000fe200078e00ff */
[----:B------:R-:W-:Y:S06]  /*5a80*/  UISETP.NE.AND.EX UP0, UPT, UR39, URZ, UPT, UP0 ;  /* 0x000000ff2700728c */ /* 0x000fec000bf05300 */
[----:B------:R-:W-:Y:S05]  /*5a90*/  PLOP3.LUT P3, PT, PT, PT, UP0, 0x80, 0x8 ;  /* 0x000000000008781c */ /* 0x000fea0003f6f008 */
[----:B------:R-:W1:Y:S01]  /*5aa0*/  @UP0 LDCU.64 UR6, c[0x0][0x888] ;  /* 0x00011100ff0607ac */ /* 0x000e620008000a00 */
[----:B------:R-:W-:Y:S07]  /*5ab0*/  @UP0 UIMAD UR4, UR36, UR44, URZ ;  /* 0x0000002c240402a4 */ /* 0x000fee000f8e02ff */
[----:B------:R-:W-:Y:S01]  /*5ac0*/  @!P3 PRMT R151, R0, 0x7610, R151 ;  /* 0x000076100097b816 */ /* 0x000fe20000000097 */
[----:B-1----:R-:W-:Y:S03]  /*5ad0*/  @UP0 UIMAD.WIDE UR6, UR4, 0x4, UR6 ;  /* 0x00000004040608a5 */ /* 0x002fe6000f8e0206 */
[----:B------:R-:W1:Y:S03]  /*5ae0*/  @!UP0 LDCU UR4, c[0x0][0x880] ;  /* 0x00011000ff0487ac */ /* 0x000e660008000800 */
[----:B------:R-:W-:Y:S01]  /*5af0*/  IMAD.U32 R2, RZ, RZ, UR6 ;  /* 0x00000006ff027e24 */ /* 0x000fe2000f8e00ff */
[----:B------:R-:W-:Y:S05]  /*5b00*/  MOV R3, UR7 ;  /* 0x0000000700037c02 */ /* 0x000fea0008000f00 */
[----:B-----5:R2:W5:Y:S02]  /*5b10*/  @P3 LDG.E R82, desc[UR46][R2.64] ;  /* 0x0000002e02523981 */ /* 0x020564000c1e1900 */
[----:B-12---:R-:W-:Y:S02]  /*5b20*/  @!P3 IMAD.U32 R82, RZ, RZ, UR4 ;  /* 0x00000004ff52be24 */ /* 0x006fe4000f8e00ff */
.L_x_97:
[----:B------:R-:W-:Y:S05]  /*5b30*/  @!P4 BRA `(.L_x_98) ;  /* 0x000000000020c947 */ /* 0x000fea0003800000 */
[----:B------:R-:W-:Y:S04]  /*5b40*/  ISETP.NE.U32.AND P3, PT, R144, RZ, PT ;  /* 0x000000ff9000720c */ /* 0x000fe80003f65070 */
[----:B------:R-:W-:Y:S11]  /*5b50*/  ISETP.NE.AND.EX P3, PT, R145, RZ, PT, P3 ;  /* 0x000000ff9100720c */ /* 0x000ff60003f65330 */
[----:B------:R-:W-:Y:S02]  /*5b60*/  @!UPT UIADD3 URZ, UPT, UPT, URZ, URZ, URZ ;  /* 0x000000fffffff290 */ /* 0x000fe4000fffe0ff */
[----:B------:R-:W1:Y:S01]  /*5b70*/  @P3 LDC.64 R2, c[0x0][0x8a8] ;  /* 0x00022a00ff023b82 */ /* 0x000e620000000a00 */
[----:B------:R-:W-:Y:S04]  /*5b80*/  @P3 IMAD R0, R146, UR36, RZ ;  /* 0x0000002492003c24 */ /* 0x000fe8000f8e02ff */
[----:B-1----:R-:W-:Y:S05]  /*5b90*/  @P3 IMAD.WIDE R2, R0, 0x4, R2 ;  /* 0x0000000400023825 */ /* 0x002fea00078e0202 */
[----:B-----5:R1:W5:Y:S02]  /*5ba0*/  @P3 LDG.E R78, desc[UR46][R2.64] ;  /* 0x0000002e024e3981 */ /* 0x020364000c1e1900 */
[----:B-1----:R-:W2:Y:S02]  /*5bb0*/  @!P3 LDC R78, c[0x0][0x8a0] ;  /* 0x00022800ff4ebb82 */ /* 0x002ea40000000800 */
.L_x_98:
[----:B-----5:R-:W-:Y:S01]  /*5bc0*/  ISETP.NE.AND P4, PT, R82, RZ, PT ;  /* 0x000000ff5200720c */ /* 0x020fe20003f85270 */
[----:B------:R-:W-:Y:S01]  /*5bd0*/  BSSY B1, `(.L_x_99) ;  /* 0x0000048000017945 */ /* 0x000fe20003800000 */
[----:B------:R-:W-:Y:S01]  /*5be0*/  SEL R7, RZ, 0xffffffff, P2 ;  /* 0xffffffffff077807 */ /* 0x000fe20001000000 */
[----:B------:R-:W-:Y:S01]  /*5bf0*/  IMAD.MOV.U32 R109, RZ, RZ, 0x1 ;  /* 0x00000001ff6d7424 */ /* 0x000fe200078e00ff */
[----:B------:R-:W-:Y:S01]  /*5c00*/  LOP3.LUT P3, RZ, R151, 0xff, RZ, 0xc0, !PT ;  /* 0x000000ff97ff7812 */ /* 0x000fe2000786c0ff */
[----:B------:R-:W-:Y:S01]  /*5c10*/  IMAD R80, R76, 0x100, R79 ;  /* 0x000001004c507824 */ /* 0x000fe200078e024f */
[----:B------:R-:W-:Y:S02]  /*5c20*/  @P1 SEL R0, RZ, 0xffffffff, P4 ;  /* 0xffffffffff001807 */ /* 0x000fe40002000000 */
[----:B------:R-:W-:Y:S02]  /*5c30*/  CS2R R98, SRZ ;  /* 0x0000000000627805 */ /* 0x000fe4000001ff00 */
[----:B------:R-:W-:Y:S02]  /*5c40*/  LEA R3, R160, UR49, 0x3 ;  /* 0x00000031a0037c11 */ /* 0x000fe4000f8e18ff */
[----:B------:R-:W-:Y:S02]  /*5c50*/  CS2R R96, SRZ ;  /* 0x0000000000607805 */ /* 0x000fe4000001ff00 */
[----:B------:R-:W-:Y:S02]  /*5c60*/  @P0 SEL R0, R7, R0, !P3 ;  /* 0x0000000007000207 */ /* 0x000fe40005800000 */
[----:B------:R-:W-:Y:S02]  /*5c70*/  CS2R R94, SRZ ;  /* 0x00000000005e7805 */ /* 0x000fe4000001ff00 */
[----:B------:R-:W-:Y:S02]  /*5c80*/  LEA R108, R76, UR49, 0x3 ;  /* 0x000000314c6c7c11 */ /* 0x000fe4000f8e18ff */
[----:B------:R-:W-:Y:S02]  /*5c90*/  CS2R R92, SRZ ;  /* 0x00000000005c7805 */ /* 0x000fe4000001ff00 */
[----:B------:R-:W-:Y:S02]  /*5ca0*/  @P1 LOP3.LUT R0, R0, 0x1, RZ, 0xc0, !PT ;  /* 0x0000000100001812 */ /* 0x000fe400078ec0ff */
[----:B------:R-:W-:Y:S02]  /*5cb0*/  CS2R R90, SRZ ;  /* 0x00000000005a7805 */ /* 0x000fe4000001ff00 */
[----:B------:R-:W-:Y:S02]  /*5cc0*/  SHF.L.U32 R5, R162, 0x1f, RZ ;  /* 0x0000001fa2057819 */ /* 0x000fe400000006ff */
[----:B------:R-:W-:Y:S02]  /*5cd0*/  CS2R R88, SRZ ;  /* 0x0000000000587805 */ /* 0x000fe4000001ff00 */
[----:B------:R-:W-:Y:S02]  /*5ce0*/  ISETP.NE.U32.OR P6, PT, R0, 0x1, !P1 ;  /* 0x000000010000780c */ /* 0x000fe40004fc5470 */
[----:B------:R-:W-:Y:S02]  /*5cf0*/  CS2R R102, SRZ ;  /* 0x0000000000667805 */ /* 0x000fe4000001ff00 */
[----:B------:R-:W-:Y:S02]  /*5d00*/  PLOP3.LUT P2, PT, PT, PT, UP1, 0x80, 0x8 ;  /* 0x000000000008781c */ /* 0x000fe40003f4f018 */
[----:B------:R-:W-:Y:S02]  /*5d10*/  CS2R R100, SRZ ;  /* 0x0000000000647805 */ /* 0x000fe4000001ff00 */
[----:B------:R-:W-:Y:S02]  /*5d20*/  SEL R0, RZ, 0xffffffff, P4 ;  /* 0xffffffffff007807 */ /* 0x000fe40002000000 */
[----:B------:R-:W-:Y:S03]  /*5d30*/  P2R R117, PR, RZ, 0x40 ;  /* 0x00000040ff757803 */ /* 0x000fe60000000000 */
[----:B------:R-:W-:Y:S04]  /*5d40*/  @P6 SHF.L.U32 R2, R159, 0x1f, RZ ;  /* 0x0000001f9f026819 */ /* 0x000fe800000006ff */
[----:B------:R-:W-:Y:S01]  /*5d50*/  @P2 SEL R0, R7, R0, !P3 ;  /* 0x0000000007002207 */ /* 0x000fe20005800000 */
[----:B------:R-:W1:Y:S03]  /*5d60*/  @P6 SYNCS.PHASECHK.TRANS64.TRYWAIT P1, [R3+URZ+0xe0], R2 ;  /* 0x0000e002030065a7 */ /* 0x000e6600080211ff */
[----:B------:R-:W-:Y:S04]  /*5d70*/  LOP3.LUT R0, R0, 0x1, RZ, 0xc0, !PT ;  /* 0x0000000100007812 */ /* 0x000fe800078ec0ff */
[----:B------:R-:W-:Y:S04]  /*5d80*/  ISETP.NE.U32.AND P5, PT, R0, 0x1, PT ;  /* 0x000000010000780c */ /* 0x000fe80003fa5070 */
[----:B------:R-:W-:Y:S01]  /*5d90*/  P2R R110, PR, RZ, 0x20 ;  /* 0x00000020ff6e7803 */ /* 0x000fe20000000000 */
[----:B------:R3:W4:Y:S01]  /*5da0*/  SYNCS.PHASECHK.TRANS64.TRYWAIT P0, [R108+URZ+0x150], R5 ;  /* 0x000150056c0075a7 */ /* 0x00072200080011ff */
[----:B-1----:R-:W-:Y:S01]  /*5db0*/  @P6 SEL R109, RZ, 0x1, !P1 ;  /* 0x00000001ff6d6807 */ /* 0x002fe20004800000 */
[----:B---3--:R-:W-:Y:S06]  /*5dc0*/  @!P6 BRA `(.L_x_100) ;  /* 0x0000000000a0e947 */ /* 0x008fec0003800000 */
[----:B------:R-:W-:Y:S01]  /*5dd0*/  @P5 IMAD R7, R160, 0x2000, R153 ;  /* 0x00002000a0075824 */ /* 0x000fe200078e0299 */
[----:B------:R-:W-:Y:S01]  /*5de0*/  ISETP.NE.AND P1, PT, R109, RZ, PT ;  /* 0x000000ff6d00720c */ /* 0x000fe20003f25270 */
[----:B------:R-:W-:Y:S01]  /*5df0*/  BSSY B0, `(.L_x_101) ;  /* 0x0000011000007945 */ /* 0x000fe20003800000 */
[----:B------:R-:W-:Y:S01]  /*5e00*/  CS2R R102, SRZ ;  /* 0x0000000000667805 */ /* 0x000fe2000001ff00 */
[----:B------:R-:W-:Y:S01]  /*5e10*/  @P5 VIADD R2, R7, UR49 ;  /* 0x0000003107025c36 */ /* 0x000fe20008000000 */
[----:B------:R-:W-:Y:S02]  /*5e20*/  CS2R R100, SRZ ;  /* 0x0000000000647805 */ /* 0x000fe4000001ff00 */
[----:B------:R-:W-:Y:S02]  /*5e30*/  CS2R R90, SRZ ;  /* 0x00000000005a7805 */ /* 0x000fe4000001ff00 */
[----:B------:R-:W-:Y:S01]  /*5e40*/  CS2R R88, SRZ ;  /* 0x0000000000587805 */ /* 0x000fe2000001ff00 */
[--C-:B------:R-:W-:Y:S01]  /*5e50*/  @P5 IMAD.IADD R6, R165, 0x1, R2.reuse ;  /* 0x00000001a5065824 */ /* 0x100fe200078e0202 */
[----:B------:R-:W-:Y:S01]  /*5e60*/  CS2R R94, SRZ ;  /* 0x00000000005e7805 */ /* 0x000fe2000001ff00 */
[--C-:B------:R-:W-:Y:S01]  /*5e70*/  @P5 IMAD.IADD R4, R164, 0x1, R2.reuse ;  /* 0x00000001a4045824 */ /* 0x100fe200078e0202 */
[----:B------:R-:W-:Y:S01]  /*5e80*/  CS2R R92, SRZ ;  /* 0x00000000005c7805 */ /* 0x000fe2000001ff00 */
[----:B------:R-:W-:Y:S01]  /*5e90*/  @P5 IMAD R2, R163, 0x10, R2 ;  /* 0x00000010a3025824 */ /* 0x000fe200078e0202 */
[----:B------:R-:W-:Y:S02]  /*5ea0*/  CS2R R98, SRZ ;  /* 0x0000000000627805 */ /* 0x000fe4000001ff00 */
[----:B------:R-:W-:Y:S01]  /*5eb0*/  CS2R R96, SRZ ;  /* 0x0000000000607805 */ /* 0x000fe2000001ff00 */
[----:B------:R-:W-:Y:S06]  /*5ec0*/  @P1 BRA `(.L_x_102) ;  /* 0x00000000000c1947 */ /* 0x000fec0003800000 */
[----:B------:R-:W-:Y:S04]  /*5ed0*/  SHF.L.U32 R0, R159, 0x1f, RZ ;  /* 0x0000001f9f007819 */ /* 0x000fe800000006ff */
[----:B------:R-:W1:Y:S02]  /*5ee0*/  SYNCS.PHASECHK.TRANS64.TRYWAIT P1, [R3+URZ+0xe0], R0 ;  /* 0x0000e000030075a7 */ /* 0x000e6400080211ff */
[----:B-1----:R-:W-:Y:S05]  /*5ef0*/  @!P1 BRA `(.L_x_103) ;  /* 0x0000006400509947 */ /* 0x002fea0003800000 */
.L_x_102:
[----:B------:R-:W-:Y:S05]  /*5f00*/  BSYNC B0 ;  /* 0x0000000000007941 */ /* 0x000fea0003800000 */
.L_x_101:
[----:B------:R-:W-:Y:S01]  /*5f10*/  ISETP.NE.AND P1, PT, R110, RZ, PT ;  /* 0x000000ff6e00720c */ /* 0x000fe20003f25270 */
[----:B-1----:R-:W-:Y:S02]  /*5f20*/  VIADD R3, R3, 0x100 ;  /* 0x0000010003037836 */ /* 0x002fe40000000000 */
[----:B------:R-:W-:Y:S02]  /*5f30*/  IMAD.U32 R0, RZ, RZ, UR37 ;  /* 0x00000025ff007e24 */ /* 0x000fe4000f8e00ff */
[----:B------:R-:W-:Y:S03]  /*5f40*/  VIADD R160, R160, 0x1 ;  /* 0x00000001a0a07836 */ /* 0x000fe60000000000 */
[----:B------:R-:W-:Y:S05]  /*5f50*/  PRMT R0, R0, 0x654, R3 ;  /* 0x0000065400007816 */ /* 0x000fea0000000003 */
[----:B------:R1:W3:Y:S04]  /*5f60*/  @P1 LDS.128 R100, [R7+UR49+0x200] ;  /* 0x0002003107641984 */ /* 0x0002e80008000c00 */
[----:B------:R1:W1:Y:S04]  /*5f70*/  @P1 LDS.128 R88, [R6+0x200] ;  /* 0x0002000006581984 */ /* 0x0002680000000c00 */
[----:B------:R1:W1:Y:S04]  /*5f80*/  @P1 LDS.128 R92, [R4+0x200] ;  /* 0x00020000045c1984 */ /* 0x0002680000000c00 */
[----:B------:R1:W1:Y:S01]  /*5f90*/  @P1 LDS.128 R96, [R2+0x200] ;  /* 0x0002000002601984 */ /* 0x0002620000000c00 */
[C---:B------:R-:W-:Y:S01]  /*5fa0*/  ISETP.NE.AND P1, PT, R160.reuse, 0x4, PT ;  /* 0x00000004a000780c */ /* 0x040fe20003f25270 */
[----:B------:R-:W-:Y:S01]  /*5fb0*/  @!PT LDS RZ, [RZ] ;  /* 0x00000000fffff984 */ /* 0x000fe20000000800 */
[----:B------:R-:W-:Y:S01]  /*5fc0*/  @!PT LDS RZ, [RZ] ;  /* 0x00000000fffff984 */ /* 0x000fe20000000800 */
[----:B------:R-:W-:Y:S01]  /*5fd0*/  @!PT LDS RZ, [RZ] ;  /* 0x00000000fffff984 */ /* 0x000fe20000000800 */
[----:B------:R-:W-:Y:S01]  /*5fe0*/  @!PT LDS RZ, [RZ] ;  /* 0x00000000fffff984 */ /* 0x000fe20000000800 */
[----:B------:R5:W-:Y:S06]  /*5ff0*/  MEMBAR.ALL.CTA ;  /* 0x0000000000007992 */ /* 0x000bec0000008000 */
[----:B-----5:R-:W5:Y:S01]  /*6000*/  FENCE.VIEW.ASYNC.S ;  /* 0x00000000000073c6 */ /* 0x020f620000000000 */
[----:B------:R-:W-:Y:S01]  /*6010*/  SEL R160, R160, RZ, P1 ;  /* 0x000000ffa0a07207 */ /* 0x000fe20000800000 */
[----:B-----5:R5:W-:Y:S02]  /*6020*/  SYNCS.ARRIVE.TRANS64.RED.A1T0 RZ, [R0+URZ], RZ ;  /* 0x000000ff00ff79a7 */ /* 0x020be400081004ff */
[----:B-----5:R-:W-:Y:S04]  /*6030*/  SEL R0, RZ, 0x1, P1 ;  /* 0x00000001ff007807 */ /* 0x020fe80000800000 */
[----:B---3--:R-:W-:Y:S02]  /*6040*/  LOP3.LUT R159, R159, R0, RZ, 0x3c, !PT ;  /* 0x000000009f9f7212 */ /* 0x008fe400078e3cff */
.L_x_100:
[----:B------:R-:W-:Y:S05]  /*6050*/  BSYNC B1 ;  /* 0x0000000000017941 */ /* 0x000fea0003800000 */
.L_x_99:
[----:B------:R-:W-:Y:S04]  /*6060*/  SHF.R.U32.HI R3, RZ, 0x15, R80 ;  /* 0x00000015ff037819 */ /* 0x000fe80000011650 */
[----:B------:R-:W-:Y:S01]  /*6070*/  LOP3.LUT P1, RZ, R3, 0x3, R154, 0x48, !PT ;  /* 0x0000000303ff7812 */ /* 0x000fe2000782489a */
[----:B------:R-:W-:Y:S01]  /*6080*/  @!UPT UIADD3 URZ, UPT, UPT, URZ, URZ, URZ ;  /* 0x000000fffffff290 */ /* 0x000fe2000fffe0ff */
[----:B----4-:R-:W-:Y:S11]  /*6090*/  @P0 BRA `(.L_x_104) ;  /* 0x0000000000080947 */ /* 0x010ff60003800000 */
[----:B------:R-:W3:Y:S02]  /*60a0*/  SYNCS.PHASECHK.TRANS64.TRYWAIT P0, [R108+URZ+0x150], R5 ;  /* 0x000150056c0075a7 */ /* 0x000ee400080011ff */
[----:B---3--:R-:W-:Y:S05]  /*60b0*/  @!P0 BRA `(.L_x_105) ;  /* 0x0000006000f48947 */ /* 0x008fea0003800000 */
.L_x_104:
[----:B------:R-:W-:Y:S05]  /*60c0*/  @!P1 BRA `(.L_x_106) ;  /* 0x0000000000409947 */ /* 0x000fea0003800000 */
[----:B------:R-:W3:Y:S01]  /*60d0*/  LDCU.64 UR8, c[0x4][0x78] ;  /* 0x01000f00ff0877ac */ /* 0x000ee20008000a00 */
[----:B------:R-:W-:Y:S01]  /*60e0*/  MOV R3, 0x0 ;  /* 0x0000000000037802 */ /* 0x000fe20000000f00 */
[----:B------:R-:W-:Y:S02]  /*60f0*/  HFMA2 R12, -RZ, RZ, 0, 5.9604644775390625e-08 ;  /* 0x00000001ff0c7431 */ /* 0x000fe400000001ff */
[----:B------:R-:W-:Y:S02]  /*6100*/  IMAD.MOV.U32 R8, RZ, RZ, 0x192 ;  /* 0x00000192ff087424 */ /* 0x000fe400078e00ff */
[----:B------:R-:W-:Y:S01]  /*6110*/  IMAD.MOV.U32 R13, RZ, RZ, RZ ;  /* 0x000000ffff0d7224 */ /* 0x000fe200078e00ff */
[----:B------:R-:W4:Y:S01]  /*6120*/  LDCU.64 UR6, c[0x4][0x80] ;  /* 0x01001000ff0677ac */ /* 0x000f220008000a00 */
[----:B-1----:R-:W1:Y:S01]  /*6130*/  LDC.64 R2, c[0x4][R3] ;  /* 0x0100000003027b82 */ /* 0x002e620000000a00 */
[----:B------:R-:W5:Y:S01]  /*6140*/  LDCU.64 UR4, c[0x4][0x18] ;  /* 0x01000300ff0477ac */ /* 0x000f620008000a00 */
[----:B---3--:R-:W-:Y:S01]  /*6150*/  MOV R5, UR9 ;  /* 0x0000000900057c02 */ /* 0x008fe20008000f00 */
[----:B------:R-:W-:Y:S01]  /*6160*/  IMAD.U32 R4, RZ, RZ, UR8 ;  /* 0x00000008ff047e24 */ /* 0x000fe2000f8e00ff */
[----:B----4-:R-:W-:Y:S01]  /*6170*/  MOV R7, UR7 ;  /* 0x0000000700077c02 */ /* 0x010fe20008000f00 */
[----:B------:R-:W-:Y:S01]  /*6180*/  IMAD.U32 R6, RZ, RZ, UR6 ;  /* 0x00000006ff067e24 */ /* 0x000fe2000f8e00ff */
[----:B-----5:R-:W-:Y:S01]  /*6190*/  MOV R11, UR5 ;  /* 0x00000005000b7c02 */ /* 0x020fe20008000f00 */
[----:B------:R-:W-:Y:S02]  /*61a0*/  IMAD.U32 R10, RZ, RZ, UR4 ;  /* 0x00000004ff0a7e24 */ /* 0x000fe4000f8e00ff */
[----:B------:R-:W-:Y:S07]  /*61b0*/  LEPC R20, `(.L_x_106) ;  /* 0x000000001014794e */ /* 0x000fee0000000000 */
[----:B-12---:R-:W-:Y:S05]  /*61c0*/  CALL.ABS.NOINC R2 ;  /* 0x0000000002007343 */ /* 0x006fea0003c00000 */
.L_x_106:
[----:B------:R-:W-:Y:S01]  /*61d0*/  SHF.L.U32 R83, R100, 0x10, RZ ;  /* 0x0000001064537819 */ /* 0x000fe200000006ff */
[----:B------:R-:W-:Y:S05]  /*61e0*/  WARPSYNC.ALL ;  /* 0x0000000000007948 */ /* 0x000fea0003800000 */
[----:B------:R-:W-:Y:S01]  /*61f0*/  R2UR UR4, R80 ;  /* 0x00000000500472ca */ /* 0x000fe200000e0000 */
[----:B------:R-:W-:Y:S01]  /*6200*/  BSSY.RECONVERGENT B0, `(.L_x_107) ;  /* 0x0000121000007945 */ /* 0x000fe20003800200 */
[----:B------:R-:W-:Y:S02]  /*6210*/  IADD3 R111, PT, PT, R153, UR49, RZ ;  /* 0x00000031996f7c10 */ /* 0x000fe4000fffe0ff */
[----:B------:R-:W-:Y:S02]  /*6220*/  SHF.L.U32 R116, R163, 0x4, RZ ;  /* 0x00000004a3747819 */ /* 0x000fe400000006ff */
[-C--:B------:R-:W-:Y:S02]  /*6230*/  IADD3 R172, PT, PT, R165, R111.reuse, RZ ;  /* 0x0000006fa5ac7210 */ /* 0x080fe40007ffe0ff */
[----:B------:R-:W-:Y:S02]  /*6240*/  IADD3 R171, PT, PT, R164, R111, RZ ;  /* 0x0000006fa4ab7210 */ /* 0x000fe40007ffe0ff */
[----:B------:R-:W-:Y:S02]  /*6250*/  IADD3 R170, PT, PT, R111, R116, RZ ;  /* 0x000000746faa7210 */ /* 0x000fe40007ffe0ff */
[C---:B------:R-:W-:Y:S01]  /*6260*/  PRMT R81, R100.reuse, 0x8880, RZ ;  /* 0x0000888064517816 */ /* 0x040fe200000000ff */
[----:B-1-3--:R-:W2:Y:S01]  /*6270*/  LDTM.x64 R4, tmem[UR4] ;  /* 0x00000004000479ee */ /* 0x00aea20008340000 */
[----:B------:R-:W-:Y:S02]  /*6280*/  SHF.R.S32.HI R83, RZ, 0x18, R83 ;  /* 0x00000018ff537819 */ /* 0x000fe40000011453 */
[----:B------:R-:W-:Y:S02]  /*6290*/  SHF.R.S32.HI R86, RZ, 0x18, R101 ;  /* 0x00000018ff567819 */ /* 0x000fe40000011465 */
[----:B------:R-:W-:Y:S02]  /*62a0*/  SHF.L.U32 R84, R100, 0x8, RZ ;  /* 0x0000000864547819 */ /* 0x000fe400000006ff */
[----:B------:R-:W-:Y:S02]  /*62b0*/  SHF.L.U32 R85, R101, 0x8, RZ ;  /* 0x0000000865557819 */ /* 0x000fe400000006ff */
[----:B------:R-:W-:Y:S02]  /*62c0*/  SHF.R.S32.HI R84, RZ, 0x18, R84 ;  /* 0x00000018ff547819 */ /* 0x000fe40000011454 */
[----:B------:R-:W-:Y:S02]  /*62d0*/  SHF.R.S32.HI R85, RZ, 0x18, R85 ;  /* 0x00000018ff557819 */ /* 0x000fe40000011455 */
[----:B------:R-:W-:Y:S02]  /*62e0*/  SHF.L.U32 R87, R98, 0x8, RZ ;  /* 0x0000000862577819 */ /* 0x000fe400000006ff */
[----:B------:R-:W-:Y:S02]  /*62f0*/  ISETP.NE.AND P0, PT, R167, RZ, PT ;  /* 0x000000ffa700720c */ /* 0x000fe40003f05270 */
[----:B------:R-:W-:Y:S02]  /*6300*/  SHF.R.S32.HI R87, RZ, 0x18, R87 ;  /* 0x00000018ff577819 */ /* 0x000fe40000011457 */
[----:B------:R-:W-:Y:S02]  /*6310*/  ISETP.NE.AND P6, PT, R117, RZ, PT ;  /* 0x000000ff7500720c */ /* 0x000fe40003fc5270 */
[----:B------:R-:W-:Y:S01]  /*6320*/  LEA R118, R160, UR49, 0x3 ;  /* 0x00000031a0767c11 */ /* 0x000fe2000f8e18ff */
[C---:B--2---:R-:W-:Y:S02]  /*6330*/  IMAD R0, R78.reuse, R4, RZ ;  /* 0x000000044e007224 */ /* 0x044fe400078e02ff */
[C---:B------:R-:W-:Y:S02]  /*6340*/  IMAD R2, R78.reuse, R5, RZ ;  /* 0x000000054e027224 */ /* 0x040fe400078e02ff */
[----:B------:R-:W-:Y:S02]  /*6350*/  IMAD R3, R78, R6, RZ ;  /* 0x000000064e037224 */ /* 0x000fe400078e02ff */
[-C--:B------:R-:W-:Y:S01]  /*6360*/  IMAD R0, R81, R82.reuse, R0 ;  /* 0x0000005251007224 */ /* 0x080fe200078e0200 */
[----:B------:R-:W-:Y:S01]  /*6370*/  SHF.R.S32.HI R81, RZ, 0x18, R100 ;  /* 0x00000018ff517819 */ /* 0x000fe20000011464 */
[-C--:B------:R-:W-:Y:S01]  /*6380*/  IMAD R2, R83, R82.reuse, R2 ;  /* 0x0000005253027224 */ /* 0x080fe200078e0202 */
[C---:B------:R-:W-:Y:S01]  /*6390*/  PRMT R83, R101.reuse, 0x8880, RZ ;  /* 0x0000888065537816 */ /* 0x040fe200000000ff */
[----:B------:R-:W-:Y:S01]  /*63a0*/  IMAD R3, R84, R82, R3 ;  /* 0x0000005254037224 */ /* 0x000fe200078e0203 */
[----:B------:R-:W-:Y:S01]  /*63b0*/  SHF.L.U32 R84, R101, 0x10, RZ ;  /* 0x0000001065547819 */ /* 0x000fe200000006ff */
[C---:B------:R-:W-:Y:S01]  /*63c0*/  IMAD R7, R78.reuse, R7, RZ ;  /* 0x000000074e077224 */ /* 0x040fe200078e02ff */
[----:B------:R-:W-:Y:S01]  /*63d0*/  @P6 SHF.L.U32 R119, R159, 0x1f, RZ ;  /* 0x0000001f9f776819 */ /* 0x000fe200000006ff */
[C---:B------:R-:W-:Y:S01]  /*63e0*/  IMAD R4, R78.reuse, R8, RZ ;  /* 0x000000084e047224 */ /* 0x040fe200078e02ff */
[----:B------:R-:W-:Y:S01]  /*63f0*/  SHF.R.S32.HI R84, RZ, 0x18, R84 ;  /* 0x00000018ff547819 */ /* 0x000fe20000011454 */
[----:B------:R-:W-:Y:S02]  /*6400*/  IMAD R5, R78, R9, RZ ;  /* 0x000000094e057224 */ /* 0x000fe400078e02ff */
[----:B------:R-:W-:Y:S01]  /*6410*/  IMAD R7, R81, R82, R7 ;  /* 0x0000005251077224 */ /* 0x000fe200078e0207 */
[----:B------:R-:W-:Y:S01]  /*6420*/  PRMT R81, R102, 0x8880, RZ ;  /* 0x0000888066517816 */ /* 0x000fe200000000ff */
[----:B------:R-:W-:Y:S02]  /*6430*/  IMAD R6, R78, R10, RZ ;  /* 0x0000000a4e067224 */ /* 0x000fe400078e02ff */
[-C--:B------:R-:W-:Y:S01]  /*6440*/  IMAD R4, R83, R82.reuse, R4 ;  /* 0x0000005253047224 */ /* 0x080fe200078e0204 */
[----:B------:R-:W-:Y:S01]  /*6450*/  I2IP.S8.S32.SAT R105, R7, R3, RZ ;  /* 0x0000000307697239 */ /* 0x000fe200000014ff */
[----:B------:R-:W-:Y:S01]  /*6460*/  IMAD R5, R84, R82, R5 ;  /* 0x0000005254057224 */ /* 0x000fe200078e0205 */
[----:B------:R-:W-:Y:S01]  /*6470*/  SHF.L.U32 R83, R102, 0x10, RZ ;  /* 0x0000001066537819 */ /* 0x000fe200000006ff */
[----:B------:R-:W-:Y:S01]  /*6480*/  IMAD R11, R78, R11, RZ ;  /* 0x0000000b4e0b7224 */ /* 0x000fe200078e02ff */
[----:B------:R-:W-:Y:S01]  /*6490*/  I2IP.S8.S32.SAT R104, R2, R0, R105 ;  /* 0x0000000002687239 */ /* 0x000fe20000001469 */
[----:B------:R-:W-:Y:S01]  /*64a0*/  IMAD R6, R85, R82, R6 ;  /* 0x0000005255067224 */ /* 0x000fe200078e0206 */
[----:B------:R-:W-:Y:S01]  /*64b0*/  SHF.R.S32.HI R83, RZ, 0x18, R83 ;  /* 0x00000018ff537819 */ /* 0x000fe20000011453 */
[----:B------:R-:W-:Y:S01]  /*64c0*/  IMAD R8, R78, R12, RZ ;  /* 0x0000000c4e087224 */ /* 0x000fe200078e02ff */
[----:B------:R-:W-:Y:S01]  /*64d0*/  SHF.L.U32 R85, R102, 0x8, RZ ;  /* 0x0000000866557819 */ /* 0x000fe200000006ff */
[----:B------:R-:W-:Y:S02]  /*64e0*/  IMAD R9, R78, R13, RZ ;  /* 0x0000000d4e097224 */ /* 0x000fe400078e02ff */
[----:B------:R-:W-:Y:S01]  /*64f0*/  IMAD R11, R86, R82, R11 ;  /* 0x00000052560b7224 */ /* 0x000fe200078e020b */
[----:B------:R-:W-:Y:S01]  /*6500*/  SHF.R.S32.HI R85, RZ, 0x18, R85 ;  /* 0x00000018ff557819 */ /* 0x000fe20000011455 */
[C---:B------:R-:W-:Y:S01]  /*6510*/  IMAD R10, R78.reuse, R14, RZ ;  /* 0x0000000e4e0a7224 */ /* 0x040fe200078e02ff */
[----:B------:R-:W-:Y:S01]  /*6520*/  SHF.R.S32.HI R86, RZ, 0x18, R103 ;  /* 0x00000018ff567819 */ /* 0x000fe20000011467 */
[----:B------:R-:W-:Y:S01]  /*6530*/  IMAD R8, R81, R82, R8 ;  /* 0x0000005251087224 */ /* 0x000fe200078e0208 */
[----:B------:R-:W-:Y:S01]  /*6540*/  I2IP.S8.S32.SAT R106, R11, R6, RZ ;  /* 0x000000060b6a7239 */ /* 0x000fe200000014ff */
[----:B------:R-:W-:Y:S01]  /*6550*/  IMAD R9, R83, R82, R9 ;  /* 0x0000005253097224 */ /* 0x000fe200078e0209 */
[C---:B------:R-:W-:Y:S01]  /*6560*/  PRMT R83, R103.reuse, 0x8880, RZ ;  /* 0x0000888067537816 */ /* 0x040fe200000000ff */
[----:B------:R-:W-:Y:S01]  /*6570*/  IMAD.U32 R84, R103, 0x10000, RZ ;  /* 0x0001000067547824 */ /* 0x000fe200078e00ff */
[----:B------:R-:W-:Y:S01]  /*6580*/  I2IP.S8.S32.SAT R105, R5, R4, R106 ;  /* 0x0000000405697239 */ /* 0x000fe2000000146a */
[C---:B------:R-:W-:Y:S01]  /*6590*/  IMAD R15, R78.reuse, R15, RZ ;  /* 0x0000000f4e0f7224 */ /* 0x040fe200078e02ff */
[----:B------:R-:W-:Y:S01]  /*65a0*/  SHF.R.S32.HI R81, RZ, 0x18, R102 ;  /* 0x00000018ff517819 */ /* 0x000fe20000011466 */
[----:B------:R-:W-:Y:S01]  /*65b0*/  IMAD R10, R85, R82, R10 ;  /* 0x00000052550a7224 */ /* 0x000fe200078e020a */
[----:B------:R-:W-:Y:S01]  /*65c0*/  SHF.R.S32.HI R84, RZ, 0x18, R84 ;  /* 0x00000018ff547819 */ /* 0x000fe20000011454 */
[C---:B------:R-:W-:Y:S01]  /*65d0*/  IMAD R12, R78.reuse, R16, RZ ;  /* 0x000000104e0c7224 */ /* 0x040fe200078e02ff */
[----:B------:R-:W-:Y:S01]  /*65e0*/  SHF.L.U32 R85, R103, 0x8, RZ ;  /* 0x0000000867557819 */ /* 0x000fe200000006ff */
[----:B------:R-:W-:Y:S02]  /*65f0*/  IMAD R13, R78, R17, RZ ;  /* 0x000000114e0d7224 */ /* 0x000fe400078e02ff */
[----:B------:R-:W-:Y:S01]  /*6600*/  IMAD R15, R81, R82, R15 ;  /* 0x00000052510f7224 */ /* 0x000fe200078e020f */
[----:B------:R-:W-:Y:S01]  /*6610*/  PRMT R81, R88, 0x8880, RZ ;  /* 0x0000888058517816 */ /* 0x000fe200000000ff */
[----:B------:R-:W-:Y:S01]  /*6620*/  IMAD R14, R78, R18, RZ ;  /* 0x000000124e0e7224 */ /* 0x000fe200078e02ff */
[----:B------:R-:W-:Y:S01]  /*6630*/  SHF.R.S32.HI R85, RZ, 0x18, R85 ;  /* 0x00000018ff557819 */ /* 0x000fe20000011455 */
[----:B------:R-:W-:Y:S01]  /*6640*/  IMAD R12, R83, R82, R12 ;  /* 0x00000052530c7224 */ /* 0x000fe200078e020c */
[----:B------:R-:W-:Y:S01]  /*6650*/  I2IP.S8.S32.SAT R106, R15, R10, RZ ;  /* 0x0000000a0f6a7239 */ /* 0x000fe200000014ff */
[----:B------:R-:W-:Y:S01]  /*6660*/  IMAD R13, R84, R82, R13 ;  /* 0x00000052540d7224 */ /* 0x000fe200078e020d */
[----:B------:R-:W-:Y:S01]  /*6670*/  SHF.L.U32 R83, R88, 0x10, RZ ;  /* 0x0000001058537819 */ /* 0x000fe200000006ff */
[C---:B------:R-:W-:Y:S01]  /*6680*/  IMAD R19, R78.reuse, R19, RZ ;  /* 0x000000134e137224 */ /* 0x040fe200078e02ff */
[----:B------:R-:W-:Y:S01]  /*6690*/  I2IP.S8.S32.SAT R106, R9, R8, R106 ;  /* 0x00000008096a7239 */ /* 0x000fe2000000146a */
[----:B------:R-:W-:Y:S01]  /*66a0*/  IMAD R14, R85, R82, R14 ;  /* 0x00000052550e7224 */ /* 0x000fe200078e020e */
[----:B------:R-:W-:Y:S01]  /*66b0*/  SHF.R.S32.HI R83, RZ, 0x18, R83 ;  /* 0x00000018ff537819 */ /* 0x000fe20000011453 */
[C---:B------:R-:W-:Y:S01]  /*66c0*/  IMAD R16, R78.reuse, R20, RZ ;  /* 0x000000144e107224 */ /* 0x040fe200078e02ff */
[----:B------:R-:W-:Y:S01]  /*66d0*/  SHF.L.U32 R84, R89, 0x10, RZ ;  /* 0x0000001059547819 */ /* 0x000fe200000006ff */
[----:B------:R-:W-:Y:S01]  /*66e0*/  IMAD R17, R78, R21, RZ ;  /* 0x000000154e117224 */ /* 0x000fe200078e02ff */
[----:B------:R-:W-:Y:S01]  /*66f0*/  SHF.L.U32 R85, R88, 0x8, RZ ;  /* 0x0000000858557819 */ /* 0x000fe200000006ff */
[----:B------:R-:W-:Y:S01]  /*6700*/  IMAD R19, R86, R82, R19 ;  /* 0x0000005256137224 */ /* 0x000fe200078e0213 */
[----:B------:R-:W-:Y:S01]  /*6710*/  SHF.R.S32.HI R84, RZ, 0x18, R84 ;  /* 0x00000018ff547819 */ /* 0x000fe20000011454 */
[C---:B------:R-:W-:Y:S01]  /*6720*/  IMAD R18, R78.reuse, R22, RZ ;  /* 0x000000164e127224 */ /* 0x040fe200078e02ff */
[----:B------:R-:W-:Y:S01]  /*6730*/  SHF.R.S32.HI R85, RZ, 0x18, R85 ;  /* 0x00000018ff557819 */ /* 0x000fe20000011455 */
[----:B------:R-:W-:Y:S01]  /*6740*/  IMAD R16, R81, R82, R16 ;  /* 0x0000005251107224 */ /* 0x000fe200078e0210 */
[----:B------:R-:W-:Y:S01]  /*6750*/  I2IP.S8.S32.SAT R107, R19, R14, RZ ;  /* 0x0000000e136b7239 */ /* 0x000fe200000014ff */
[-C--:B------:R-:W-:Y:S01]  /*6760*/  IMAD R17, R83, R82.reuse, R17 ;  /* 0x0000005253117224 */ /* 0x080fe200078e0211 */
[----:B------:R-:W-:Y:S01]  /*6770*/  PRMT R83, R89, 0x8880, RZ ;  /* 0x0000888059537816 */ /* 0x000fe200000000ff */
[C---:B------:R-:W-:Y:S01]  /*6780*/  IMAD R23, R78.reuse, R23, RZ ;  /* 0x000000174e177224 */ /* 0x040fe200078e02ff */
[----:B------:R-:W-:Y:S01]  /*6790*/  SHF.R.S32.HI R81, RZ, 0x18, R88 ;  /* 0x00000018ff517819 */ /* 0x000fe20000011458 */
[----:B------:R-:W-:Y:S01]  /*67a0*/  IMAD R18, R85, R82, R18 ;  /* 0x0000005255127224 */ /* 0x000fe200078e0212 */
[----:B------:R-:W-:Y:S01]  /*67b0*/  SHF.L.U32 R85, R89, 0x8, RZ ;  /* 0x0000000859557819 */ /* 0x000fe200000006ff */
[C---:B------:R-:W-:Y:S01]  /*67c0*/  IMAD R20, R78.reuse, R24, RZ ;  /* 0x000000184e147224 */ /* 0x040fe200078e02ff */
[----:B------:R-:W-:Y:S01]  /*67d0*/  I2IP.S8.S32.SAT R107, R13, R12, R107 ;  /* 0x0000000c0d6b7239 */ /* 0x000fe2000000146b */
[----:B------:R-:W-:Y:S01]  /*67e0*/  IMAD R21, R78, R25, RZ ;  /* 0x000000194e157224 */ /* 0x000fe200078e02ff */
[----:B------:R-:W-:Y:S01]  /*67f0*/  SHF.R.S32.HI R85, RZ, 0x18, R85 ;  /* 0x00000018ff557819 */ /* 0x000fe20000011455 */
[----:B------:R-:W-:Y:S01]  /*6800*/  IMAD R23, R81, R82, R23 ;  /* 0x0000005251177224 */ /* 0x000fe200078e0217 */
[----:B------:R-:W-:Y:S01]  /*6810*/  PRMT R81, R90, 0x8880, RZ ;  /* 0x000088805a517816 */ /* 0x000fe200000000ff */
[----:B------:R-:W-:Y:S01]  /*6820*/  IMAD R22, R78, R26, RZ ;  /* 0x0000001a4e167224 */ /* 0x000fe200078e02ff */
[----:B------:R1:W-:Y:S01]  /*6830*/  STS.128 [R153+UR49+0x8200], R104 ;  /* 0x0082006899007988 */ /* 0x0003e20008000c31 */
[----:B------:R-:W-:Y:S01]  /*6840*/  IMAD R20, R83, R82, R20 ;  /* 0x0000005253147224 */ /* 0x000fe200078e0214 */
[----:B------:R-:W-:Y:S01]  /*6850*/  I2IP.S8.S32.SAT R112, R23, R18, RZ ;  /* 0x0000001217707239 */ /* 0x000fe200000014ff */
[----:B------:R-:W-:Y:S01]  /*6860*/  IMAD R21, R84, R82, R21 ;  /* 0x0000005254157224 */ /* 0x000fe200078e0215 */
[----:B------:R-:W-:Y:S01]  /*6870*/  SHF.R.S32.HI R86, RZ, 0x18, R89 ;  /* 0x00000018ff567819 */ /* 0x000fe20000011459 */
[----:B------:R-:W-:Y:S01]  /*6880*/  IMAD.U32 R83, R90, 0x10000, RZ ;  /* 0x000100005a537824 */ /* 0x000fe200078e00ff */
[----:B------:R-:W-:Y:S01]  /*6890*/  I2IP.S8.S32.SAT R112, R17, R16, R112 ;  /* 0x0000001011707239 */ /* 0x000fe20000001470 */
[----:B------:R-:W-:Y:S01]  /*68a0*/  IMAD R27, R78, R27, RZ ;  /* 0x0000001b4e1b7224 */ /* 0x000fe200078e02ff */
[----:B------:R-:W-:Y:S01]  /*68b0*/  SHF.L.U32 R84, R91, 0x10, RZ ;  /* 0x000000105b547819 */ /* 0x000fe200000006ff */
[----:B------:R-:W-:Y:S01]  /*68c0*/  IMAD R22, R85, R82, R22 ;  /* 0x0000005255167224 */ /* 0x000fe200078e0216 */
[----:B------:R-:W-:Y:S01]  /*68d0*/  SHF.L.U32 R85, R90, 0x8, RZ ;  /* 0x000000085a557819 */ /* 0x000fe200000006ff */
[C---:B------:R-:W-:Y:S01]  /*68e0*/  IMAD R24, R78.reuse, R28, RZ ;  /* 0x0000001c4e187224 */ /* 0x040fe200078e02ff */
[----:B------:R-:W-:Y:S01]  /*68f0*/  SHF.R.S32.HI R83, RZ, 0x18, R83 ;  /* 0x00000018ff537819 */ /* 0x000fe20000011453 */
[----:B------:R-:W-:Y:S01]  /*6900*/  IMAD R25, R78, R29, RZ ;  /* 0x0000001d4e197224 */ /* 0x000fe200078e02ff */
[----:B------:R-:W-:Y:S01]  /*6910*/  SHF.R.S32.HI R84, RZ, 0x18, R84 ;  /* 0x00000018ff547819 */ /* 0x000fe20000011454 */
[----:B------:R-:W-:Y:S01]  /*6920*/  IMAD R27, R86, R82, R27 ;  /* 0x00000052561b7224 */ /* 0x000fe200078e021b */
[----:B------:R-:W-:Y:S01]  /*6930*/  SHF.R.S32.HI R85, RZ, 0x18, R85 ;  /* 0x00000018ff557819 */ /* 0x000fe20000011455 */
[C---:B------:R-:W-:Y:S01]  /*6940*/  IMAD R26, R78.reuse, R30, RZ ;  /* 0x0000001e4e1a7224 */ /* 0x040fe200078e02ff */
[----:B------:R-:W-:Y:S01]  /*6950*/  SHF.R.S32.HI R86, RZ, 0x18, R91 ;  /* 0x00000018ff567819 */ /* 0x000fe2000001145b */
[----:B------:R-:W-:Y:S01]  /*6960*/  IMAD R24, R81, R82, R24 ;  /* 0x0000005251187224 */ /* 0x000fe200078e0218 */
[----:B------:R-:W-:Y:S01]  /*6970*/  I2IP.S8.S32.SAT R113, R27, R22, RZ ;  /* 0x000000161b717239 */ /* 0x000fe200000014ff */
[----:B------:R-:W-:Y:S01]  /*6980*/  IMAD R25, R83, R82, R25 ;  /* 0x0000005253197224 */ /* 0x000fe200078e0219 */
[----:B------:R-:W-:Y:S01]  /*6990*/  SHF.R.S32.HI R81, RZ, 0x18, R90 ;  /* 0x00000018ff517819 */ /* 0x000fe2000001145a */
[C---:B------:R-:W-:Y:S01]  /*69a0*/  IMAD R31, R78.reuse, R31, RZ ;  /* 0x0000001f4e1f7224 */ /* 0x040fe200078e02ff */
[----:B------:R-:W-:Y:S01]  /*69b0*/  I2IP.S8.S32.SAT R113, R21, R20, R113 ;  /* 0x0000001415717239 */ /* 0x000fe20000001471 */
[----:B------:R-:W-:Y:S01]  /*69c0*/  IMAD R26, R85, R82, R26 ;  /* 0x00000052551a7224 */ /* 0x000fe200078e021a */
[C---:B------:R-:W-:Y:S01]  /*69d0*/  PRMT R83, R91.reuse, 0x8880, RZ ;  /* 0x000088805b537816 */ /* 0x040fe200000000ff */
[C---:B------:R-:W-:Y:S01]  /*69e0*/  IMAD R28, R78.reuse, R32, RZ ;  /* 0x000000204e1c7224 */ /* 0x040fe200078e02ff */
[----:B------:R-:W-:Y:S01]  /*69f0*/  SHF.L.U32 R85, R91, 0x8, RZ ;  /* 0x000000085b557819 */ /* 0x000fe200000006ff */
[C---:B------:R-:W-:Y:S02]  /*6a00*/  IMAD R29, R78.reuse, R33, RZ ;  /* 0x000000214e1d7224 */ /* 0x040fe400078e02ff */
[----:B------:R-:W-:Y:S01]  /*6a10*/  IMAD R31, R81, R82, R31 ;  /* 0x00000052511f7224 */ /* 0x000fe200078e021f */
[----:B------:R-:W-:Y:S01]  /*6a20*/  SHF.R.S32.HI R85, RZ, 0x18, R85 ;  /* 0x00000018ff557819 */ /* 0x000fe20000011455 */
[----:B------:R-:W-:Y:S01]  /*6a30*/  IMAD R30, R78, R34, RZ ;  /* 0x000000224e1e7224 */ /* 0x000fe200078e02ff */
[----:B------:R-:W-:Y:S01]  /*6a40*/  PRMT R81, R92, 0x8880, RZ ;  /* 0x000088805c517816 */ /* 0x000fe200000000ff */
[----:B------:R-:W-:Y:S01]  /*6a50*/  IMAD R28, R83, R82, R28 ;  /* 0x00000052531c7224 */ /* 0x000fe200078e021c */
[----:B------:R-:W-:Y:S01]  /*6a60*/  I2IP.S8.S32.SAT R114, R31, R26, RZ ;  /* 0x0000001a1f727239 */ /* 0x000fe200000014ff */
[----:B------:R-:W-:Y:S01]  /*6a70*/  IMAD R29, R84, R82, R29 ;  /* 0x00000052541d7224 */ /* 0x000fe200078e021d */
[----:B------:R-:W-:Y:S01]  /*6a80*/  SHF.L.U32 R83, R92, 0x10, RZ ;  /* 0x000000105c537819 */ /* 0x000fe200000006ff */
[----:B------:R-:W-:Y:S01]  /*6a90*/  IMAD R35, R78, R35, RZ ;  /* 0x000000234e237224 */ /* 0x000fe200078e02ff */
[----:B------:R-:W-:Y:S01]  /*6aa0*/  I2IP.S8.S32.SAT R114, R25, R24, R114 ;  /* 0x0000001819727239 */ /* 0x000fe20000001472 */
[----:B------:R-:W-:Y:S01]  /*6ab0*/  IMAD R30, R85, R82, R30 ;  /* 0x00000052551e7224 */ /* 0x000fe200078e021e */
[----:B------:R-:W-:Y:S01]  /*6ac0*/  SHF.L.U32 R85, R92, 0x8, RZ ;  /* 0x000000085c557819 */ /* 0x000fe200000006ff */
[C---:B------:R-:W-:Y:S01]  /*6ad0*/  IMAD R32, R78.reuse, R36, RZ ;  /* 0x000000244e207224 */ /* 0x040fe200078e02ff */
[----:B------:R-:W-:Y:S01]  /*6ae0*/  SHF.R.S32.HI R83, RZ, 0x18, R83 ;  /* 0x00000018ff537819 */ /* 0x000fe20000011453 */
[----:B------:R-:W-:Y:S01]  /*6af0*/  IMAD R33, R78, R37, RZ ;  /* 0x000000254e217224 */ /* 0x000fe200078e02ff */
[----:B------:R-:W-:Y:S01]  /*6b00*/  SHF.R.S32.HI R85, RZ, 0x18, R85 ;  /* 0x00000018ff557819 */ /* 0x000fe20000011455 */
[----:B------:R-:W-:Y:S01]  /*6b10*/  IMAD R35, R86, R82, R35 ;  /* 0x0000005256237224 */ /* 0x000fe200078e0223 */
[----:B------:R-:W-:Y:S01]  /*6b20*/  PRMT R84, R93, 0x8880, RZ ;  /* 0x000088805d547816 */ /* 0x000fe200000000ff */
[----:B------:R-:W-:Y:S01]  /*6b30*/  IMAD R34, R78, R38, RZ ;  /* 0x000000264e227224 */ /* 0x000fe200078e02ff */
[----:B------:R-:W-:Y:S01]  /*6b40*/  SHF.L.U32 R86, R96, 0x10, RZ ;  /* 0x0000001060567819 */ /* 0x000fe200000006ff */
[----:B------:R-:W-:Y:S01]  /*6b50*/  IMAD R32, R81, R82, R32 ;  /* 0x0000005251207224 */ /* 0x000fe200078e0220 */
[----:B------:R-:W-:Y:S01]  /*6b60*/  SHF.R.S32.HI R81, RZ, 0x18, R92 ;  /* 0x00000018ff517819 */ /* 0x000fe2000001145c */
[C---:B------:R-:W-:Y:S01]  /*6b70*/  IMAD R39, R78.reuse, R39, RZ ;  /* 0x000000274e277224 */ /* 0x040fe200078e02ff */
[----:B------:R-:W-:Y:S01]  /*6b80*/  I2IP.S8.S32.SAT R115, R35, R30, RZ ;  /* 0x0000001e23737239 */ /* 0x000fe200000014ff */
[-C--:B------:R-:W-:Y:S02]  /*6b90*/  IMAD R33, R83, R82.reuse, R33 ;  /* 0x0000005253217224 */ /* 0x080fe400078e0221 */
[----:B------:R-:W-:Y:S01]  /*6ba0*/  IMAD R34, R85, R82, R34 ;  /* 0x0000005255227224 */ /* 0x000fe200078e0222 */
[----:B------:R-:W-:Y:S01]  /*6bb0*/  I2IP.S8.S32.SAT R115, R29, R28, R115 ;  /* 0x0000001c1d737239 */ /* 0x000fe20000001473 */
[C---:B------:R-:W-:Y:S01]  /*6bc0*/  IMAD.U32 R83, R93.reuse, 0x10000, RZ ;  /* 0x000100005d537824 */ /* 0x040fe200078e00ff */
[----:B------:R-:W-:Y:S01]  /*6bd0*/  SHF.L.U32 R85, R93, 0x8, RZ ;  /* 0x000000085d557819 */ /* 0x000fe200000006ff */
[----:B------:R-:W-:Y:S01]  /*6be0*/  IMAD R39, R81, R82, R39 ;  /* 0x0000005251277224 */ /* 0x000fe200078e0227 */
[----:B------:R-:W-:Y:S01]  /*6bf0*/  MOV R81, R84 ;  /* 0x0000005400517202 */ /* 0x000fe20000000f00 */
[C---:B------:R-:W-:Y:S01]  /*6c00*/  IMAD R36, R78.reuse, R40, RZ ;  /* 0x000000284e247224 */ /* 0x040fe200078e02ff */
[----:B------:R-:W-:Y:S01]  /*6c10*/  SHF.R.S32.HI R83, RZ, 0x18, R83 ;  /* 0x00000018ff537819 */ /* 0x000fe20000011453 */
[C---:B------:R-:W-:Y:S01]  /*6c20*/  IMAD R37, R78.reuse, R41, RZ ;  /* 0x000000294e257224 */ /* 0x040fe200078e02ff */
[----:B------:R-:W-:Y:S01]  /*6c30*/  SHF.R.S32.HI R85, RZ, 0x18, R85 ;  /* 0x00000018ff557819 */ /* 0x000fe20000011455 */
[C---:B------:R-:W-:Y:S01]  /*6c40*/  IMAD R38, R78.reuse, R42, RZ ;  /* 0x0000002a4e267224 */ /* 0x040fe200078e02ff */
[----:B------:R1:W-:Y:S01]  /*6c50*/  STS.128 [R172+0x8200], R112 ;  /* 0x00820070ac007388 */ /* 0x0003e20000000c00 */
[----:B------:R-:W-:Y:S01]  /*6c60*/  IMAD R36, R81, R82, R36 ;  /* 0x0000005251247224 */ /* 0x000fe200078e0224 */
[----:B------:R-:W-:Y:S01]  /*6c70*/  I2IP.S8.S32.SAT R120, R39, R34, RZ ;  /* 0x0000002227787239 */ /* 0x000fe200000014ff */
[-C--:B------:R-:W-:Y:S01]  /*6c80*/  IMAD R37, R83, R82.reuse, R37 ;  /* 0x0000005253257224 */ /* 0x080fe200078e0225 */
[----:B------:R-:W-:Y:S01]  /*6c90*/  SHF.R.S32.HI R84, RZ, 0x18, R93 ;  /* 0x00000018ff547819 */ /* 0x000fe2000001145d */
[----:B------:R-:W-:Y:S01]  /*6ca0*/  IMAD R43, R78, R43, RZ ;  /* 0x0000002b4e2b7224 */ /* 0x000fe200078e02ff */
[C---:B------:R-:W-:Y:S01]  /*6cb0*/  SHF.L.U32 R83, R94.reuse, 0x10, RZ ;  /* 0x000000105e537819 */ /* 0x040fe200000006ff */
[----:B------:R-:W-:Y:S01]  /*6cc0*/  IMAD R38, R85, R82, R38 ;  /* 0x0000005255267224 */ /* 0x000fe200078e0226 */
[----:B------:R-:W-:Y:S01]  /*6cd0*/  PRMT R81, R94, 0x8880, RZ ;  /* 0x000088805e517816 */ /* 0x000fe200000000ff */
[----:B------:R-:W-:Y:S01]  /*6ce0*/  IMAD R40, R78, R44, RZ ;  /* 0x0000002c4e287224 */ /* 0x000fe200078e02ff */
[----:B------:R-:W-:Y:S01]  /*6cf0*/  SHF.L.U32 R85, R94, 0x8, RZ ;  /* 0x000000085e557819 */ /* 0x000fe200000006ff */
[----:B------:R-:W-:Y:S01]  /*6d00*/  IMAD R41, R78, R45, RZ ;  /* 0x0000002d4e297224 */ /* 0x000fe200078e02ff */
[----:B------:R-:W-:Y:S01]  /*6d10*/  SHF.R.S32.HI R83, RZ, 0x18, R83 ;  /* 0x00000018ff537819 */ /* 0x000fe20000011453 */
[----:B------:R-:W-:Y:S01]  /*6d20*/  IMAD R43, R84, R82, R43 ;  /* 0x00000052542b7224 */ /* 0x000fe200078e022b */
[----:B------:R-:W-:Y:S01]  /*6d30*/  SHF.R.S32.HI R85, RZ, 0x18, R85 ;  /* 0x00000018ff557819 */ /* 0x000fe20000011455 */
[C---:B------:R-:W-:Y:S01]  /*6d40*/  IMAD R42, R78.reuse, R46, RZ ;  /* 0x0000002e4e2a7224 */ /* 0x040fe200078e02ff */
[----:B------:R-:W-:Y:S01]  /*6d50*/  I2IP.S8.S32.SAT R120, R33, R32, R120 ;  /* 0x0000002021787239 */ /* 0x000fe20000001478 */
[----:B------:R-:W-:Y:S01]  /*6d60*/  IMAD R40, R81, R82, R40 ;  /* 0x0000005251287224 */ /* 0x000fe200078e0228 */
[----:B------:R-:W-:Y:S01]  /*6d70*/  SHF.R.S32.HI R84, RZ, 0x18, R94 ;  /* 0x00000018ff547819 */ /* 0x000fe2000001145e */
[----:B------:R-:W-:Y:S01]  /*6d80*/  IMAD R47, R78, R47, RZ ;  /* 0x0000002f4e2f7224 */ /* 0x000fe200078e02ff */
[----:B------:R-:W-:Y:S01]  /*6d90*/  I2IP.S8.S32.SAT R121, R43, R38, RZ ;  /* 0x000000262b797239 */ /* 0x000fe200000014ff */
[-C--:B------:R-:W-:Y:S01]  /*6da0*/  IMAD R41, R83, R82.reuse, R41 ;  /* 0x0000005253297224 */ /* 0x080fe200078e0229 */
[----:B------:R-:W-:Y:S01]  /*6db0*/  PRMT R81, R95, 0x8880, RZ ;  /* 0x000088805f517816 */ /* 0x000fe200000000ff */
[-C--:B------:R-:W-:Y:S01]  /*6dc0*/  IMAD R42, R85, R82.reuse, R42 ;  /* 0x00000052552a7224 */ /* 0x080fe200078e022a */
[----:B------:R-:W-:Y:S01]  /*6dd0*/  SHF.L.U32 R83, R95, 0x10, RZ ;  /* 0x000000105f537819 */ /* 0x000fe200000006ff */
[----:B------:R-:W-:Y:S01]  /*6de0*/  IMAD R47, R84, R82, R47 ;  /* 0x00000052542f7224 */ /* 0x000fe200078e022f */
[----:B------:R-:W-:Y:S01]  /*6df0*/  I2IP.S8.S32.SAT R121, R37, R36, R121 ;  /* 0x0000002425797239 */ /* 0x000fe20000001479 */
[C---:B------:R-:W-:Y:S01]  /*6e00*/  IMAD R44, R78.reuse, R48, RZ ;  /* 0x000000304e2c7224 */ /* 0x040fe200078e02ff */
[----:B------:R-:W-:Y:S01]  /*6e10*/  SHF.R.S32.HI R83, RZ, 0x18, R83 ;  /* 0x00000018ff537819 */ /* 0x000fe20000011453 */
[----:B------:R-:W-:Y:S01]  /*6e20*/  IMAD.SHL.U32 R84, R95, 0x100, RZ ;  /* 0x000001005f547824 */ /* 0x000fe200078e00ff */
[----:B------:R-:W-:Y:S01]  /*6e30*/  I2IP.S8.S32.SAT R122, R47, R42, RZ ;  /* 0x0000002a2f7a7239 */ /* 0x000fe200000014ff */
[----:B------:R-:W-:Y:S01]  /*6e40*/  IMAD R45, R78, R49, RZ ;  /* 0x000000314e2d7224 */ /* 0x000fe200078e02ff */
[----:B------:R-:W-:Y:S01]  /*6e50*/  PRMT R85, R96, 0x8880, RZ ;  /* 0x0000888060557816 */ /* 0x000fe200000000ff */
[----:B------:R-:W-:Y:S01]  /*6e60*/  IMAD R44, R81, R82, R44 ;  /* 0x00000052512c7224 */ /* 0x000fe200078e022c */
[----:B------:R-:W-:Y:S01]  /*6e70*/  SHF.R.S32.HI R81, RZ, 0x18, R84 ;  /* 0x00000018ff517819 */ /* 0x000fe20000011454 */
[C---:B------:R-:W-:Y:S01]  /*6e80*/  IMAD R46, R78.reuse, R50, RZ ;  /* 0x000000324e2e7224 */ /* 0x040fe200078e02ff */
[----:B------:R-:W-:Y:S01]  /*6e90*/  I2IP.S8.S32.SAT R122, R41, R40, R122 ;  /* 0x00000028297a7239 */ /* 0x000fe2000000147a */
[----:B------:R-:W-:Y:S01]  /*6ea0*/  IMAD R45, R83, R82, R45 ;  /* 0x00000052532d7224 */ /* 0x000fe200078e022d */
[----:B------:R-:W-:Y:S01]  /*6eb0*/  SHF.R.S32.HI R83, RZ, 0x18, R95 ;  /* 0x00000018ff537819 */ /* 0x000fe2000001145f */
[----:B------:R-:W-:Y:S01]  /*6ec0*/  IMAD R51, R78, R51, RZ ;  /* 0x000000334e337224 */ /* 0x000fe200078e02ff */
[----:B------:R-:W-:Y:S01]  /*6ed0*/  SHF.L.U32 R84, R96, 0x8, RZ ;  /* 0x0000000860547819 */ /* 0x000fe200000006ff */
[C---:B------:R-:W-:Y:S02]  /*6ee0*/  IMAD R48, R78.reuse, R52, RZ ;  /* 0x000000344e307224 */ /* 0x040fe400078e02ff */
[-C--:B------:R-:W-:Y:S01]  /*6ef0*/  IMAD R46, R81, R82.reuse, R46 ;  /* 0x00000052512e7224 */ /* 0x080fe200078e022e */
[----:B------:R-:W-:Y:S01]  /*6f00*/  SHF.R.S32.HI R81, RZ, 0x18, R86 ;  /* 0x00000018ff517819 */ /* 0x000fe20000011456 */
[C---:B------:R-:W-:Y:S01]  /*6f10*/  IMAD R49, R78.reuse, R53, RZ ;  /* 0x000000354e317224 */ /* 0x040fe200078e02ff */
[----:B------:R-:W-:Y:S01]  /*6f20*/  SHF.R.S32.HI R86, RZ, 0x18, R99 ;  /* 0x00000018ff567819 */ /* 0x000fe20000011463 */
[----:B------:R-:W-:Y:S01]  /*6f30*/  IMAD R51, R83, R82, R51 ;  /* 0x0000005253337224 */ /* 0x000fe200078e0233 */
[----:B------:R-:W-:Y:S01]  /*6f40*/  SHF.R.S32.HI R83, RZ, 0x18, R84 ;  /* 0x00000018ff537819 */ /* 0x000fe20000011454 */
[C---:B------:R-:W-:Y:S01]  /*6f50*/  IMAD R50, R78.reuse, R54, RZ ;  /* 0x000000364e327224 */ /* 0x040fe200078e02ff */
[----:B------:R-:W-:Y:S01]  /*6f60*/  SHF.R.S32.HI R84, RZ, 0x18, R96 ;  /* 0x00000018ff547819 */ /* 0x000fe20000011460 */
[----:B------:R-:W-:Y:S01]  /*6f70*/  IMAD R48, R85, R82, R48 ;  /* 0x0000005255307224 */ /* 0x000fe200078e0230 */
[----:B------:R-:W-:Y:S01]  /*6f80*/  I2IP.S8.S32.SAT R123, R51, R46, RZ ;  /* 0x0000002e337b7239 */ /* 0x000fe200000014ff */
[C---:B------:R-:W-:Y:S01]  /*6f90*/  IMAD R55, R78.reuse, R55, RZ ;  /* 0x000000374e377224 */ /* 0x040fe200078e02ff */
[----:B------:R-:W-:Y:S01]  /*6fa0*/  SHF.L.U32 R85, R97, 0x10, RZ ;  /* 0x0000001061557819 */ /* 0x000fe200000006ff */
[----:B------:R-:W-:Y:S01]  /*6fb0*/  IMAD R49, R81, R82, R49 ;  /* 0x0000005251317224 */ /* 0x000fe200078e0231 */
[----:B------:R-:W-:Y:S01]  /*6fc0*/  PRMT R81, R97, 0x8880, RZ ;  /* 0x0000888061517816 */ /* 0x000fe200000000ff */
[----:B------:R-:W-:Y:S01]  /*6fd0*/  IMAD R52, R78, R56, RZ ;  /* 0x000000384e347224 */ /* 0x000fe200078e02ff */
[----:B------:R-:W-:Y:S01]  /*6fe0*/  I2IP.S8.S32.SAT R123, R45, R44, R123 ;  /* 0x0000002c2d7b7239 */ /* 0x000fe2000000147b */
[-C--:B------:R-:W-:Y:S01]  /*6ff0*/  IMAD R50, R83, R82.reuse, R50 ;  /* 0x0000005253327224 */ /* 0x080fe200078e0232 */
[----:B------:R-:W-:Y:S01]  /*7000*/  SHF.R.S32.HI R83, RZ, 0x18, R85 ;  /* 0x00000018ff537819 */ /* 0x000fe20000011455 */
[-C--:B------:R-:W-:Y:S01]  /*7010*/  IMAD R55, R84, R82.reuse, R55 ;  /* 0x0000005254377224 */ /* 0x080fe200078e0237 */
[----:B------:R-:W-:Y:S01]  /*7020*/  PRMT R85, R98, 0x8880, RZ ;  /* 0x0000888062557816 */ /* 0x000fe200000000ff */
[----:B------:R-:W-:Y:S01]  /*7030*/  IMAD R52, R81, R82, R52 ;  /* 0x0000005251347224 */ /* 0x000fe200078e0234 */
[----:B------:R-:W-:Y:S01]  /*7040*/  SHF.L.U32 R81, R97, 0x8, RZ ;  /* 0x0000000861517819 */ /* 0x000fe200000006ff */
[C---:B------:R-:W-:Y:S01]  /*7050*/  IMAD R53, R78.reuse, R57, RZ ;  /* 0x000000394e357224 */ /* 0x040fe200078e02ff */
[----:B------:R1:W-:Y:S01]  /*7060*/  STS.128 [R171+0x8200], R120 ;  /* 0x00820078ab007388 */ /* 0x0003e20000000c00 */
[----:B------:R-:W-:Y:S01]  /*7070*/  IMAD R54, R78, R58, RZ ;  /* 0x0000003a4e367224 */ /* 0x000fe200078e02ff */
[----:B------:R-:W-:Y:S01]  /*7080*/  SHF.R.S32.HI R81, RZ, 0x18, R81 ;  /* 0x00000018ff517819 */ /* 0x000fe20000011451 */
[----:B------:R-:W-:Y:S01]  /*7090*/  IMAD R53, R83, R82, R53 ;  /* 0x0000005253357224 */ /* 0x000fe200078e0235 */
[----:B------:R-:W-:Y:S01]  /*70a0*/  SHF.L.U32 R84, R98, 0x10, RZ ;  /* 0x0000001062547819 */ /* 0x000fe200000006ff */
[C---:B------:R-:W-:Y:S01]  /*70b0*/  IMAD R59, R78.reuse, R59, RZ ;  /* 0x0000003b4e3b7224 */ /* 0x040fe200078e02ff */
[----:B------:R-:W-:Y:S01]  /*70c0*/  SHF.R.S32.HI R83, RZ, 0x18, R97 ;  /* 0x00000018ff537819 */ /* 0x000fe20000011461 */
[C---:B------:R-:W-:Y:S01]  /*70d0*/  IMAD R56, R78.reuse, R60, RZ ;  /* 0x0000003c4e387224 */ /* 0x040fe200078e02ff */
[----:B------:R-:W-:Y:S01]  /*70e0*/  I2IP.S8.S32.SAT R124, R55, R50, RZ ;  /* 0x00000032377c7239 */ /* 0x000fe200000014ff */
[----:B------:R-:W-:Y:S01]  /*70f0*/  IMAD R54, R81, R82, R54 ;  /* 0x0000005251367224 */ /* 0x000fe200078e0236 */
[----:B------:R-:W-:Y:S01]  /*7100*/  SHF.R.S32.HI R84, RZ, 0x18, R84 ;  /* 0x00000018ff547819 */ /* 0x000fe20000011454 */
[----:B------:R-:W-:Y:S01]  /*7110*/  IMAD R57, R78, R61, RZ ;  /* 0x0000003d4e397224 */ /* 0x000fe200078e02ff */
[----:B------:R-:W-:Y:S01]  /*7120*/  I2IP.S8.S32.SAT R124, R49, R48, R124 ;  /* 0x00000030317c7239 */ /* 0x000fe2000000147c */
[-C--:B------:R-:W-:Y:S01]  /*7130*/  IMAD R59, R83, R82.reuse, R59 ;  /* 0x00000052533b7224 */ /* 0x080fe200078e023b */
[----:B------:R-:W-:Y:S01]  /*7140*/  PRMT R83, R99, 0x8880, RZ ;  /* 0x0000888063537816 */ /* 0x000fe200000000ff */
[-C--:B------:R-:W-:Y:S01]  /*7150*/  IMAD R56, R85, R82.reuse, R56 ;  /* 0x0000005255387224 */ /* 0x080fe200078e0238 */
[----:B------:R-:W-:Y:S01]  /*7160*/  SHF.R.S32.HI R81, RZ, 0x18, R98 ;  /* 0x00000018ff517819 */ /* 0x000fe20000011462 */
[----:B------:R-:W-:Y:S01]  /*7170*/  IMAD R57, R84, R82, R57 ;  /* 0x0000005254397224 */ /* 0x000fe200078e0239 */
[----:B------:R-:W-:Y:S01]  /*7180*/  I2IP.S8.S32.SAT R125, R59, R54, RZ ;  /* 0x000000363b7d7239 */ /* 0x000fe200000014ff */
[C---:B------:R-:W-:Y:S01]  /*7190*/  IMAD R58, R78.reuse, R62, RZ ;  /* 0x0000003e4e3a7224 */ /* 0x040fe200078e02ff */
[C---:B------:R-:W-:Y:S01]  /*71a0*/  SHF.L.U32 R85, R99.reuse, 0x8, RZ ;  /* 0x0000000863557819 */ /* 0x040fe200000006ff */
[----:B------:R-:W-:Y:S01]  /*71b0*/  IMAD.U32 R84, R99, 0x10000, RZ ;  /* 0x0001000063547824 */ /* 0x000fe200078e00ff */
[----:B------:R-:W-:Y:S01]  /*71c0*/  I2IP.S8.S32.SAT R125, R53, R52, R125 ;  /* 0x00000034357d7239 */ /* 0x000fe2000000147d */
[C---:B------:R-:W-:Y:S01]  /*71d0*/  IMAD R63, R78.reuse, R63, RZ ;  /* 0x0000003f4e3f7224 */ /* 0x040fe200078e02ff */
[----:B------:R-:W-:Y:S01]  /*71e0*/  SHF.R.S32.HI R85, RZ, 0x18, R85 ;  /* 0x00000018ff557819 */ /* 0x000fe20000011455 */
[C---:B------:R-:W-:Y:S01]  /*71f0*/  IMAD R60, R78.reuse, R64, RZ ;  /* 0x000000404e3c7224 */ /* 0x040fe200078e02ff */
[----:B------:R-:W-:Y:S01]  /*7200*/  SHF.R.S32.HI R84, RZ, 0x18, R84 ;  /* 0x00000018ff547819 */ /* 0x000fe20000011454 */
[-C--:B------:R-:W-:Y:S02]  /*7210*/  IMAD R58, R87, R82.reuse, R58 ;  /* 0x00000052573a7224 */ /* 0x080fe400078e023a */
[C---:B------:R-:W-:Y:S02]  /*7220*/  IMAD R61, R78.reuse, R65, RZ ;  /* 0x000000414e3d7224 */ /* 0x040fe400078e02ff */
[-C--:B------:R-:W-:Y:S02]  /*7230*/  IMAD R63, R81, R82.reuse, R63 ;  /* 0x00000052513f7224 */ /* 0x080fe400078e023f */
[----:B------:R-:W-:Y:S02]  /*7240*/  IMAD R60, R83, R82, R60 ;  /* 0x00000052533c7224 */ /* 0x000fe400078e023c */
[----:B------:R-:W-:Y:S01]  /*7250*/  IMAD R62, R78, R66, RZ ;  /* 0x000000424e3e7224 */ /* 0x000fe200078e02ff */
[----:B------:R-:W-:Y:S01]  /*7260*/  I2IP.S8.S32.SAT R126, R63, R58, RZ ;  /* 0x0000003a3f7e7239 */ /* 0x000fe200000014ff */
[----:B------:R-:W-:Y:S02]  /*7270*/  IMAD R61, R84, R82, R61 ;  /* 0x00000052543d7224 */ /* 0x000fe400078e023d */
[----:B------:R-:W-:Y:S01]  /*7280*/  IMAD R67, R78, R67, RZ ;  /* 0x000000434e437224 */ /* 0x000fe200078e02ff */
[----:B------:R-:W-:Y:S01]  /*7290*/  I2IP.S8.S32.SAT R126, R57, R56, R126 ;  /* 0x00000038397e7239 */ /* 0x000fe2000000147e */
[-C--:B------:R-:W-:Y:S02]  /*72a0*/  IMAD R62, R85, R82.reuse, R62 ;  /* 0x00000052553e7224 */ /* 0x080fe400078e023e */
[----:B------:R-:W-:Y:S05]  /*72b0*/  IMAD R67, R86, R82, R67 ;  /* 0x0000005256437224 */ /* 0x000fea00078e0243 */
[----:B------:R-:W-:Y:S04]  /*72c0*/  I2IP.S8.S32.SAT R127, R67, R62, RZ ;  /* 0x0000003e437f7239 */ /* 0x000fe800000014ff */
[----:B------:R-:W-:Y:S05]  /*72d0*/  I2IP.S8.S32.SAT R127, R61, R60, R127 ;  /* 0x0000003c3d7f7239 */ /* 0x000fea000000147f */
[----:B------:R1:W-:Y:S01]  /*72e0*/  STS.128 [R170+0x8200], R124 ;  /* 0x0082007caa007388 */ /* 0x0003e20000000c00 */
[----:B------:R-:W-:Y:S01]  /*72f0*/  @!PT LDS RZ, [RZ] ;  /* 0x00000000fffff984 */ /* 0x000fe20000000800 */
[----:B------:R-:W-:Y:S01]  /*7300*/  @!PT LDS RZ, [RZ] ;  /* 0x00000000fffff984 */ /* 0x000fe20000000800 */
[----:B------:R-:W-:Y:S01]  /*7310*/  @!PT LDS RZ, [RZ] ;  /* 0x00000000fffff984 */ /* 0x000fe20000000800 */
[----:B------:R-:W-:Y:S01]  /*7320*/  @!PT LDS RZ, [RZ] ;  /* 0x00000000fffff984 */ /* 0x000fe20000000800 */
[----:B------:R2:W-:Y:S07]  /*7330*/  MEMBAR.ALL.CTA ;  /* 0x0000000000007992 */ /* 0x0005ee0000008000 */
[----:B--2---:R-:W2:Y:S02]  /*7340*/  FENCE.VIEW.ASYNC.S ;  /* 0x00000000000073c6 */ /* 0x004ea40000000000 */
[----:B--2---:R-:W-:Y:S06]  /*7350*/  BAR.SYNC.DEFER_BLOCKING 0x1, 0x80 ;  /* 0x0042000000007b1d */ /* 0x004fec0000010000 */
[----:B------:R-:W-:Y:S05]  /*7360*/  @P0 BRA `(.L_x_108) ;  /* 0x0000000000280947 */ /* 0x000fea0003800000 */
[----:B------:R-:W-:Y:S02]  /*7370*/  UIADD3 UR4, UPT, UPT, UR49, 0x8200, URZ ;  /* 0x0000820031047890 */ /* 0x000fe4000fffe0ff */
[----:B------:R-:W-:Y:S01]  /*7380*/  UIADD3 UR6, UP0, UPT, UR52, 0x680, URZ ;  /* 0x0000068034067890 */ /* 0x000fe2000ff1e0ff */
[----:B------:R-:W-:Y:S03]  /*7390*/  UMOV UR43, UR36 ;  /* 0x00000024002b7c82 */ /* 0x000fe60008000000 */
[----:B------:R-:W-:Y:S01]  /*73a0*/  MOV R166, UR4 ;  /* 0x0000000400a67c02 */ /* 0x000fe20008000f00 */
[----:B------:R-:W-:Y:S03]  /*73b0*/  UIADD3.X UR7, UPT, UPT, URZ, UR53, URZ, UP0, !UPT ;  /* 0x00000035ff077290 */ /* 0x000fe600087fe4ff */
[----:B------:R-:W-:Y:S11]  /*73c0*/  R2UR UR40, R166 ;  /* 0x00000000a62872ca */ /* 0x000ff600000e0000 */
[----:B------:R-:W-:Y:S02]  /*73d0*/  @!UPT UIADD3 URZ, UPT, UPT, URZ, URZ, URZ ;  /* 0x000000fffffff290 */ /* 0x000fe4000fffe0ff */
[----:B------:R2:W-:Y:S01]  /*73e0*/  UTMASTG.3D [UR40], [UR6] ;  /* 0x00000028060073b5 */ /* 0x0005e20008010000 */
[----:B------:R0:W-:Y:S01]  /*73f0*/  UTMACMDFLUSH ;  /* 0x00000000000079b7 */ /* 0x0001e20000000000 */
[----:B--2---:R-:W-:Y:S04]  /*7400*/  DEPBAR.LE SB0, 0x1 ;  /* 0x000080400000791a */ /* 0x004fe80000000000 */
.L_x_108:
[----:B------:R-:W-:Y:S05]  /*7410*/  BSYNC.RECONVERGENT B0 ;  /* 0x0000000000007941 */ /* 0x000fea0003800200 */
.L_x_107:
[----:B------:R-:W-:Y:S06]  /*7420*/  BAR.SYNC.DEFER_BLOCKING 0x1, 0x80 ;  /* 0x0042000000007b1d */ /* 0x000fec0000010000 */
[----:B------:R-:W2:Y:S01]  /*7430*/  @P6 SYNCS.PHASECHK.TRANS64.TRYWAIT P0, [R118+URZ+0xe0], R119 ;  /* 0x0000e077760065a7 */ /* 0x000ea200080011ff */
[----:B------:R-:W-:Y:S01]  /*7440*/  BSSY B1, `(.L_x_109) ;  /* 0x0000023000017945 */ /* 0x000fe20003800000 */
[----:B--2---:R-:W-:Y:S03]  /*7450*/  @P6 SEL R109, RZ, 0x1, !P0 ;  /* 0x00000001ff6d6807 */ /* 0x004fe60004000000 */
[----:B------:R-:W-:Y:S05]  /*7460*/  @!P6 BRA `(.L_x_110) ;  /* 0x000000000080e947 */ /* 0x000fea0003800000 */
[----:B------:R-:W-:Y:S01]  /*7470*/  ISETP.NE.AND P1, PT, R110, RZ, PT ;  /* 0x000000ff6e00720c */ /* 0x000fe20003f25270 */
[----:B------:R-:W-:Y:S01]  /*7480*/  BSSY B0, `(.L_x_111) ;  /* 0x000000a000007945 */ /* 0x000fe20003800000 */
[----:B------:R-:W-:Y:S11]  /*7490*/  ISETP.NE.AND P0, PT, R109, RZ, PT ;  /* 0x000000ff6d00720c */ /* 0x000ff60003f05270 */
[----:B------:R-:W-:Y:S04]  /*74a0*/  @P1 IMAD R5, R160, 0x2000, R111 ;  /* 0x00002000a0051824 */ /* 0x000fe800078e026f */
[--C-:B------:R-:W-:Y:S01]  /*74b0*/  @P1 IMAD.IADD R4, R165, 0x1, R5.reuse ;  /* 0x00000001a5041824 */ /* 0x100fe200078e0205 */
[----:B------:R-:W-:Y:S01]  /*74c0*/  @P1 IADD3 R2, PT, PT, R164, R5, RZ ;  /* 0x00000005a4021210 */ /* 0x000fe20007ffe0ff */
[----:B------:R-:W-:Y:S01]  /*74d0*/  @P1 IMAD.IADD R0, R116, 0x1, R5 ;  /* 0x0000000174001824 */ /* 0x000fe200078e0205 */
[----:B------:R-:W-:Y:S06]  /*74e0*/  @P0 BRA `(.L_x_112) ;  /* 0x00000000000c0947 */ /* 0x000fec0003800000 */
[----:B------:R-:W-:Y:S04]  /*74f0*/  SHF.L.U32 R3, R159, 0x1f, RZ ;  /* 0x0000001f9f037819 */ /* 0x000fe800000006ff */
[----:B------:R-:W2:Y:S02]  /*7500*/  SYNCS.PHASECHK.TRANS64.TRYWAIT P0, [R118+URZ+0xe0], R3 ;  /* 0x0000e003760075a7 */ /* 0x000ea400080011ff */
[----:B--2---:R-:W-:Y:S05]  /*7510*/  @!P0 BRA `(.L_x_113) ;  /* 0x0000004c00f08947 */ /* 0x004fea0003800000 */
.L_x_112:
[----:B------:R-:W-:Y:S05]  /*7520*/  BSYNC B0 ;  /* 0x0000000000007941 */ /* 0x000fea0003800000 */
.L_x_111:
[----:B------:R-:W-:Y:S01]  /*7530*/  ISETP.NE.AND P0, PT, R110, RZ, PT ;  /* 0x000000ff6e00720c */ /* 0x000fe20003f05270 */
[----:B--2---:R-:W-:Y:S02]  /*7540*/  VIADD R118, R118, 0x100 ;  /* 0x0000010076767836 */ /* 0x004fe40000000000 */
[----:B------:R-:W-:Y:S02]  /*7550*/  IMAD.U32 R3, RZ, RZ, UR37 ;  /* 0x00000025ff037e24 */ /* 0x000fe4000f8e00ff */
[----:B------:R-:W-:Y:S03]  /*7560*/  VIADD R160, R160, 0x1 ;  /* 0x00000001a0a07836 */ /* 0x000fe60000000000 */
[----:B------:R-:W-:Y:S05]  /*7570*/  PRMT R3, R3, 0x654, R118 ;  /* 0x0000065403037816 */ /* 0x000fea0000000076 */
[----:B------:R2:W3:Y:S04]  /*7580*/  @P0 LDS.128 R100, [R5+0x200] ;  /* 0x0002000005640984 */ /* 0x0004e80000000c00 */
[----:B------:R2:W4:Y:S04]  /*7590*/  @P0 LDS.128 R88, [R4+0x200] ;  /* 0x0002000004580984 */ /* 0x0005280000000c00 */
        /* <DEDUP_REMOVED lines=9> */
[----:B------:R-:W-:Y:S02]  /*7630*/  SEL R6, RZ, 0x1, P0 ;  /* 0x00000001ff067807 */ /* 0x000fe40000000000 */
[----:B------:R-:W-:Y:S02]  /*7640*/  SEL R160, R160, RZ, P0 ;  /* 0x000000ffa0a07207 */ /* 0x000fe40000000000 */
[----:B------:R-:W-:Y:S01]  /*7650*/  LOP3.LUT R159, R159, R6, RZ, 0x3c, !PT ;  /* 0x000000069f9f7212 */ /* 0x000fe200078e3cff */
[----:B-----5:R2:W-:Y:S06]  /*7660*/  SYNCS.ARRIVE.TRANS64.RED.A1T0 RZ, [R3+URZ], RZ ;  /* 0x000000ff03ff79a7 */ /* 0x0205ec00081004ff */
.L_x_110:
[----:B------:R-:W-:Y:S05]  /*7670*/  BSYNC B1 ;  /* 0x0000000000017941 */ /* 0x000fea0003800000 */
.L_x_109:
[----:B--2---:R-:W-:Y:S05]  /*7680*/  VIADD R3, R80, 0x40 ;  /* 0x0000004050037836 */ /* 0x004fea0000000000 */
[----:B------:R-:W-:Y:S04]  /*7690*/  SHF.R.U32.HI R3, RZ, 0x15, R3 ;  /* 0x00000015ff037819 */ /* 0x000fe80000011603 */
[----:B------:R-:W-:Y:S11]  /*76a0*/  LOP3.LUT P0, RZ, R3, 0x3, R154, 0x48, !PT ;  /* 0x0000000303ff7812 */ /* 0x000ff6000780489a */
[----:B------:R-:W-:Y:S02]  /*76b0*/  @!UPT UIADD3 URZ, UPT, UPT, URZ, URZ, URZ ;  /* 0x000000fffffff290 */ /* 0x000fe4000fffe0ff */
[----:B------:R-:W-:Y:S05]  /*76c0*/  @!P0 BRA `(.L_x_114) ;  /* 0x0000000000408947 */ /* 0x000fea0003800000 */
[----:B------:R-:W2:Y:S01]  /*76d0*/  LDCU.64 UR8, c[0x4][0x78] ;  /* 0x01000f00ff0877ac */ /* 0x000ea20008000a00 */
[----:B------:R-:W-:Y:S01]  /*76e0*/  MOV R3, 0x0 ;  /* 0x0000000000037802 */ /* 0x000fe20000000f00 */
[----:B------:R-:W-:Y:S02]  /*76f0*/  HFMA2 R12, -RZ, RZ, 0, 5.9604644775390625e-08 ;  /* 0x00000001ff0c7431 */ /* 0x000fe400000001ff */
[----:B------:R-:W-:Y:S02]  /*7700*/  IMAD.MOV.U32 R8, RZ, RZ, 0x192 ;  /* 0x00000192ff087424 */ /* 0x000fe400078e00ff */
[----:B------:R-:W-:Y:S01]  /*7710*/  IMAD.MOV.U32 R13, RZ, RZ, RZ ;  /* 0x000000ffff0d7224 */ /* 0x000fe200078e00ff */
[----:B------:R-:W5:Y:S01]  /*7720*/  LDCU.64 UR6, c[0x4][0x80] ;  /* 0x01001000ff0677ac */ /* 0x000f620008000a00 */
[----:B------:R-:W1:Y:S01]  /*7730*/  LDC.64 R2, c[0x4][R3] ;  /* 0x0100000003027b82 */ /* 0x000e620000000a00 */
[----:B------:R-:W3:Y:S01]  /*7740*/  LDCU.64 UR4, c[0x4][0x18] ;  /* 0x01000300ff0477ac */ /* 0x000ee20008000a00 */
[----:B--2---:R-:W-:Y:S01]  /*7750*/  MOV R5, UR9 ;  /* 0x0000000900057c02 */ /* 0x004fe20008000f00 */
[----:B------:R-:W-:Y:S01]  /*7760*/  IMAD.U32 R4, RZ, RZ, UR8 ;  /* 0x00000008ff047e24 */ /* 0x000fe2000f8e00ff */
[----:B-----5:R-:W-:Y:S01]  /*7770*/  MOV R7, UR7 ;  /* 0x0000000700077c02 */ /* 0x020fe20008000f00 */
[----:B------:R-:W-:Y:S01]  /*7780*/  IMAD.U32 R6, RZ, RZ, UR6 ;  /* 0x00000006ff067e24 */ /* 0x000fe2000f8e00ff */
[----:B---3--:R-:W-:Y:S01]  /*7790*/  MOV R11, UR5 ;  /* 0x00000005000b7c02 */ /* 0x008fe20008000f00 */
[----:B------:R-:W-:Y:S02]  /*77a0*/  IMAD.U32 R10, RZ, RZ, UR4 ;  /* 0x00000004ff0a7e24 */ /* 0x000fe4000f8e00ff */
[----:B------:R-:W-:Y:S07]  /*77b0*/  LEPC R20, `(.L_x_114) ;  /* 0x000000001014794e */ /* 0x000fee0000000000 */
[----:B-1--4-:R-:W-:Y:S05]  /*77c0*/  CALL.ABS.NOINC R2 ;  /* 0x0000000002007343 */ /* 0x012fea0003c00000 */
.L_x_114:
[----:B------:R-:W-:Y:S05]  /*77d0*/  WARPSYNC.ALL ;  /* 0x0000000000007948 */ /* 0x000fea0003800000 */
[----:B------:R-:W-:Y:S01]  /*77e0*/  R2UR UR4, R80 ;  /* 0x00000000500472ca */ /* 0x000fe200000e0000 */
[----:B------:R-:W-:Y:S01]  /*77f0*/  BSSY.RECONVERGENT B0, `(.L_x_115) ;  /* 0x000011c000007945 */ /* 0x000fe20003800200 */
[C---:B---3--:R-:W-:Y:S02]  /*7800*/  PRMT R81, R100.reuse, 0x8880, RZ ;  /* 0x0000888064517816 */ /* 0x048fe400000000ff */
[C---:B------:R-:W-:Y:S02]  /*7810*/  SHF.L.U32 R84, R100.reuse, 0x8, RZ ;  /* 0x0000000864547819 */ /* 0x040fe400000006ff */
[----:B------:R-:W-:Y:S02]  /*7820*/  SHF.L.U32 R83, R100, 0x10, RZ ;  /* 0x0000001064537819 */ /* 0x000fe400000006ff */
[----:B------:R-:W-:Y:S02]  /*7830*/  SHF.R.S32.HI R84, RZ, 0x18, R84 ;  /* 0x00000018ff547819 */ /* 0x000fe40000011454 */
[----:B------:R-:W-:Y:S02]  /*7840*/  SHF.R.S32.HI R83, RZ, 0x18, R83 ;  /* 0x00000018ff537819 */ /* 0x000fe40000011453 */
[----:B------:R-:W-:Y:S01]  /*7850*/  ISETP.NE.AND P0, PT, R167, RZ, PT ;  /* 0x000000ffa700720c */ /* 0x000fe20003f05270 */
[----:B------:R-:W2:Y:S01]  /*7860*/  LDTM.x64 R4, tmem[UR4+0x40] ;  /* 0x00004004000479ee */ /* 0x000ea20008340000 */
[----:B------:R-:W-:Y:S01]  /*7870*/  ISETP.NE.AND P6, PT, R117, RZ, PT ;  /* 0x000000ff7500720c */ /* 0x000fe20003fc5270 */
[C---:B--2---:R-:W-:Y:S02]  /*7880*/  IMAD R0, R78.reuse, R4, RZ ;  /* 0x000000044e007224 */ /* 0x044fe400078e02ff */
[C---:B------:R-:W-:Y:S02]  /*7890*/  IMAD R3, R78.reuse, R6, RZ ;  /* 0x000000064e037224 */ /* 0x040fe400078e02ff */
[C---:B------:R-:W-:Y:S02]  /*78a0*/  IMAD R4, R78.reuse, R8, RZ ;  /* 0x000000084e047224 */ /* 0x040fe400078e02ff */
[C---:B------:R-:W-:Y:S02]  /*78b0*/  IMAD R6, R78.reuse, R10, RZ ;  /* 0x0000000a4e067224 */ /* 0x040fe400078e02ff */
[C---:B------:R-:W-:Y:S02]  /*78c0*/  IMAD R2, R78.reuse, R5, RZ ;  /* 0x000000054e027224 */ /* 0x040fe400078e02ff */
[C---:B------:R-:W-:Y:S02]  /*78d0*/  IMAD R8, R78.reuse, R12, RZ ;  /* 0x0000000c4e087224 */ /* 0x040fe400078e02ff */
[C---:B------:R-:W-:Y:S02]  /*78e0*/  IMAD R10, R78.reuse, R14, RZ ;  /* 0x0000000e4e0a7224 */ /* 0x040fe400078e02ff */
[C---:B------:R-:W-:Y:S02]  /*78f0*/  IMAD R5, R78.reuse, R9, RZ ;  /* 0x000000094e057224 */ /* 0x040fe400078e02ff */
[----:B------:R-:W-:Y:S01]  /*7900*/  IMAD R0, R81, R82, R0 ;  /* 0x0000005251007224 */ /* 0x000fe200078e0200 */
[----:B------:R-:W-:Y:S01]  /*7910*/  SHF.L.U32 R81, R101, 0x8, RZ ;  /* 0x0000000865517819 */ /* 0x000fe200000006ff */
[C---:B------:R-:W-:Y:S02]  /*7920*/  IMAD R12, R78.reuse, R16, RZ ;  /* 0x000000104e0c7224 */ /* 0x040fe400078e02ff */
[C---:B------:R-:W-:Y:S01]  /*7930*/  IMAD R14, R78.reuse, R18, RZ ;  /* 0x000000124e0e7224 */ /* 0x040fe200078e02ff */
[----:B------:R-:W-:Y:S01]  /*7940*/  SHF.R.S32.HI R81, RZ, 0x18, R81 ;  /* 0x00000018ff517819 */ /* 0x000fe20000011451 */
[C---:B------:R-:W-:Y:S02]  /*7950*/  IMAD R9, R78.reuse, R13, RZ ;  /* 0x0000000d4e097224 */ /* 0x040fe400078e02ff */
[C---:B------:R-:W-:Y:S02]  /*7960*/  IMAD R16, R78.reuse, R20, RZ ;  /* 0x000000144e107224 */ /* 0x040fe400078e02ff */
[C---:B------:R-:W-:Y:S02]  /*7970*/  IMAD R18, R78.reuse, R22, RZ ;  /* 0x000000164e127224 */ /* 0x040fe400078e02ff */
[C---:B------:R-:W-:Y:S02]  /*7980*/  IMAD R13, R78.reuse, R17, RZ ;  /* 0x000000114e0d7224 */ /* 0x040fe400078e02ff */
[C---:B------:R-:W-:Y:S02]  /*7990*/  IMAD R20, R78.reuse, R24, RZ ;  /* 0x000000184e147224 */ /* 0x040fe400078e02ff */
[C---:B------:R-:W-:Y:S02]  /*79a0*/  IMAD R22, R78.reuse, R26, RZ ;  /* 0x0000001a4e167224 */ /* 0x040fe400078e02ff */
[----:B------:R-:W-:Y:S01]  /*79b0*/  IMAD R2, R83, R82, R2 ;  /* 0x0000005253027224 */ /* 0x000fe200078e0202 */
[----:B------:R-:W-:Y:S01]  /*79c0*/  SHF.R.S32.HI R83, RZ, 0x18, R101 ;  /* 0x00000018ff537819 */ /* 0x000fe20000011465 */
[C---:B------:R-:W-:Y:S02]  /*79d0*/  IMAD R17, R78.reuse, R21, RZ ;  /* 0x000000154e117224 */ /* 0x040fe400078e02ff */
[C---:B------:R-:W-:Y:S02]  /*79e0*/  IMAD R24, R78.reuse, R28, RZ ;  /* 0x0000001c4e187224 */ /* 0x040fe400078e02ff */
[C---:B------:R-:W-:Y:S02]  /*79f0*/  IMAD R26, R78.reuse, R30, RZ ;  /* 0x0000001e4e1a7224 */ /* 0x040fe400078e02ff */
[C---:B------:R-:W-:Y:S02]  /*7a00*/  IMAD R21, R78.reuse, R25, RZ ;  /* 0x000000194e157224 */ /* 0x040fe400078e02ff */
[C---:B------:R-:W-:Y:S02]  /*7a10*/  IMAD R28, R78.reuse, R32, RZ ;  /* 0x000000204e1c7224 */ /* 0x040fe400078e02ff */
[----:B------:R-:W-:Y:S02]  /*7a20*/  IMAD R30, R78, R34, RZ ;  /* 0x000000224e1e7224 */ /* 0x000fe400078e02ff */
[----:B------:R-:W-:Y:S02]  /*7a30*/  IMAD R3, R84, R82, R3 ;  /* 0x0000005254037224 */ /* 0x000fe400078e0203 */
[C---:B------:R-:W-:Y:S02]  /*7a40*/  IMAD R25, R78.reuse, R29, RZ ;  /* 0x0000001d4e197224 */ /* 0x040fe400078e02ff */
        /* <DEDUP_REMOVED lines=14> */
[C---:B------:R-:W-:Y:S01]  /*7b30*/  IMAD R60, R78.reuse, R64, RZ ;  /* 0x000000404e3c7224 */ /* 0x040fe200078e02ff */
[----:B------:R-:W-:Y:S01]  /*7b40*/  SHF.R.S32.HI R64, RZ, 0x18, R100 ;  /* 0x00000018ff407819 */ /* 0x000fe20000011464 */
[C---:B------:R-:W-:Y:S02]  /*7b50*/  IMAD R34, R78.reuse, R38, RZ ;  /* 0x000000264e227224 */ /* 0x040fe400078e02ff */
[C---:B------:R-:W-:Y:S02]  /*7b60*/  IMAD R38, R78.reuse, R42, RZ ;  /* 0x0000002a4e267224 */ /* 0x040fe400078e02ff */
[C---:B------:R-:W-:Y:S02]  /*7b70*/  IMAD R57, R78.reuse, R61, RZ ;  /* 0x0000003d4e397224 */ /* 0x040fe400078e02ff */
[C---:B------:R-:W-:Y:S01]  /*7b80*/  IMAD R61, R78.reuse, R65, RZ ;  /* 0x000000414e3d7224 */ /* 0x040fe200078e02ff */
[C---:B------:R-:W-:Y:S01]  /*7b90*/  PRMT R65, R101.reuse, 0x8880, RZ ;  /* 0x0000888065417816 */ /* 0x040fe200000000ff */
[C---:B------:R-:W-:Y:S02]  /*7ba0*/  IMAD R42, R78.reuse, R46, RZ ;  /* 0x0000002e4e2a7224 */ /* 0x040fe400078e02ff */
[C---:B------:R-:W-:Y:S02]  /*7bb0*/  IMAD R46, R78.reuse, R50, RZ ;  /* 0x000000324e2e7224 */ /* 0x040fe400078e02ff */
[C---:B------:R-:W-:Y:S02]  /*7bc0*/  IMAD R51, R78.reuse, R51, RZ ;  /* 0x000000334e337224 */ /* 0x040fe400078e02ff */
[C---:B------:R-:W-:Y:S02]  /*7bd0*/  IMAD R50, R78.reuse, R54, RZ ;  /* 0x000000364e327224 */ /* 0x040fe400078e02ff */
[C---:B------:R-:W-:Y:S02]  /*7be0*/  IMAD R54, R78.reuse, R58, RZ ;  /* 0x0000003a4e367224 */ /* 0x040fe400078e02ff */
[C---:B------:R-:W-:Y:S02]  /*7bf0*/  IMAD R58, R78.reuse, R62, RZ ;  /* 0x0000003e4e3a7224 */ /* 0x040fe400078e02ff */
[C---:B------:R-:W-:Y:S01]  /*7c00*/  IMAD R62, R78.reuse, R66, RZ ;  /* 0x000000424e3e7224 */ /* 0x040fe200078e02ff */
[----:B------:R-:W-:Y:S01]  /*7c10*/  SHF.L.U32 R66, R101, 0x10, RZ ;  /* 0x0000001065427819 */ /* 0x000fe200000006ff */
[C---:B------:R-:W-:Y:S02]  /*7c20*/  IMAD R7, R78.reuse, R7, RZ ;  /* 0x000000074e077224 */ /* 0x040fe400078e02ff */
[----:B------:R-:W-:Y:S01]  /*7c30*/  IMAD R11, R78, R11, RZ ;  /* 0x0000000b4e0b7224 */ /* 0x000fe200078e02ff */
[----:B------:R-:W-:Y:S01]  /*7c40*/  SHF.R.S32.HI R66, RZ, 0x18, R66 ;  /* 0x00000018ff427819 */ /* 0x000fe20000011442 */
[-C--:B------:R-:W-:Y:S01]  /*7c50*/  IMAD R7, R64, R82.reuse, R7 ;  /* 0x0000005240077224 */ /* 0x080fe200078e0207 */
[C---:B------:R-:W-:Y:S01]  /*7c60*/  PRMT R64, R102.reuse, 0x8880, RZ ;  /* 0x0000888066407816 */ /* 0x040fe200000000ff */
[-C--:B------:R-:W-:Y:S01]  /*7c70*/  IMAD R4, R65, R82.reuse, R4 ;  /* 0x0000005241047224 */ /* 0x080fe200078e0204 */
[----:B------:R-:W-:Y:S01]  /*7c80*/  SHF.L.U32 R65, R102, 0x10, RZ ;  /* 0x0000001066417819 */ /* 0x000fe200000006ff */
[-C--:B------:R-:W-:Y:S02]  /*7c90*/  IMAD R5, R66, R82.reuse, R5 ;  /* 0x0000005242057224 */ /* 0x080fe400078e0205 */
[-C--:B------:R-:W-:Y:S01]  /*7ca0*/  IMAD R6, R81, R82.reuse, R6 ;  /* 0x0000005251067224 */ /* 0x080fe200078e0206 */
[----:B------:R-:W-:Y:S01]  /*7cb0*/  I2IP.S8.S32.SAT R81, R7, R3, RZ ;  /* 0x0000000307517239 */ /* 0x000fe200000014ff */
[----:B------:R-:W-:Y:S01]  /*7cc0*/  IMAD R11, R83, R82, R11 ;  /* 0x00000052530b7224 */ /* 0x000fe200078e020b */
[----:B------:R-:W-:Y:S01]  /*7cd0*/  SHF.L.U32 R7, R102, 0x8, RZ ;  /* 0x0000000866077819 */ /* 0x000fe200000006ff */
[C---:B------:R-:W-:Y:S01]  /*7ce0*/  IMAD R15, R78.reuse, R15, RZ ;  /* 0x0000000f4e0f7224 */ /* 0x040fe200078e02ff */
[----:B------:R-:W-:Y:S01]  /*7cf0*/  MOV R3, R64 ;  /* 0x0000004000037202 */ /* 0x000fe20000000f00 */
[C---:B------:R-:W-:Y:S01]  /*7d00*/  IMAD R19, R78.reuse, R19, RZ ;  /* 0x000000134e137224 */ /* 0x040fe200078e02ff */
[----:B------:R-:W-:Y:S01]  /*7d10*/  I2IP.S8.S32.SAT R11, R11, R6, RZ ;  /* 0x000000060b0b7239 */ /* 0x000fe200000014ff */
[C---:B------:R-:W-:Y:S01]  /*7d20*/  IMAD R23, R78.reuse, R23, RZ ;  /* 0x000000174e177224 */ /* 0x040fe200078e02ff */
[----:B------:R-:W-:Y:S01]  /*7d30*/  SHF.R.S32.HI R6, RZ, 0x18, R65 ;  /* 0x00000018ff067819 */ /* 0x000fe20000011441 */
[----:B------:R-:W-:Y:S01]  /*7d40*/  IMAD R8, R3, R82, R8 ;  /* 0x0000005203087224 */ /* 0x000fe200078e0208 */
[----:B------:R-:W-:Y:S01]  /*7d50*/  SHF.R.S32.HI R7, RZ, 0x18, R7 ;  /* 0x00000018ff077819 */ /* 0x000fe20000011407 */
[----:B------:R-:W-:Y:S01]  /*7d60*/  IMAD R27, R78, R27, RZ ;  /* 0x0000001b4e1b7224 */ /* 0x000fe200078e02ff */
[----:B------:R-:W-:Y:S01]  /*7d70*/  I2IP.S8.S32.SAT R84, R2, R0, R81 ;  /* 0x0000000002547239 */ /* 0x000fe20000001451 */
[-C--:B------:R-:W-:Y:S01]  /*7d80*/  IMAD R9, R6, R82.reuse, R9 ;  /* 0x0000005206097224 */ /* 0x080fe200078e0209 */
[----:B------:R-:W-:Y:S01]  /*7d90*/  SHF.L.U32 R2, R103, 0x10, RZ ;  /* 0x0000001067027819 */ /* 0x000fe200000006ff */
[----:B------:R-:W-:Y:S01]  /*7da0*/  IMAD R10, R7, R82, R10 ;  /* 0x00000052070a7224 */ /* 0x000fe200078e020a */
[----:B------:R-:W-:Y:S01]  /*7db0*/  SHF.R.S32.HI R0, RZ, 0x18, R102 ;  /* 0x00000018ff007819 */ /* 0x000fe20000011466 */
[C---:B------:R-:W-:Y:S01]  /*7dc0*/  IMAD R31, R78.reuse, R31, RZ ;  /* 0x0000001f4e1f7224 */ /* 0x040fe200078e02ff */
[----:B------:R-:W-:Y:S01]  /*7dd0*/  I2IP.S8.S32.SAT R85, R5, R4, R11 ;  /* 0x0000000405557239 */ /* 0x000fe2000000140b */
[----:B------:R-:W-:Y:S01]  /*7de0*/  IMAD R35, R78, R35, RZ ;  /* 0x000000234e237224 */ /* 0x000fe200078e02ff */
[C---:B------:R-:W-:Y:S01]  /*7df0*/  PRMT R3, R103.reuse, 0x8880, RZ ;  /* 0x0000888067037816 */ /* 0x040fe200000000ff */
[-C--:B------:R-:W-:Y:S01]  /*7e00*/  IMAD R15, R0, R82.reuse, R15 ;  /* 0x00000052000f7224 */ /* 0x080fe200078e020f */
[----:B------:R-:W-:Y:S01]  /*7e10*/  SHF.L.U32 R5, R103, 0x8, RZ ;  /* 0x0000000867057819 */ /* 0x000fe200000006ff */
[C---:B------:R-:W-:Y:S01]  /*7e20*/  IMAD R39, R78.reuse, R39, RZ ;  /* 0x000000274e277224 */ /* 0x040fe200078e02ff */
[----:B------:R-:W-:Y:S01]  /*7e30*/  SHF.R.S32.HI R2, RZ, 0x18, R2 ;  /* 0x00000018ff027819 */ /* 0x000fe20000011402 */
[-C--:B------:R-:W-:Y:S01]  /*7e40*/  IMAD R12, R3, R82.reuse, R12 ;  /* 0x00000052030c7224 */ /* 0x080fe200078e020c */
[----:B------:R-:W-:Y:S01]  /*7e50*/  SHF.R.S32.HI R5, RZ, 0x18, R5 ;  /* 0x00000018ff057819 */ /* 0x000fe20000011405 */
[----:B------:R-:W-:Y:S01]  /*7e60*/  IMAD R43, R78, R43, RZ ;  /* 0x0000002b4e2b7224 */ /* 0x000fe200078e02ff */
[----:B------:R-:W-:Y:S01]  /*7e70*/  SHF.R.S32.HI R4, RZ, 0x18, R103 ;  /* 0x00000018ff047819 */ /* 0x000fe20000011467 */
[-C--:B------:R-:W-:Y:S01]  /*7e80*/  IMAD R13, R2, R82.reuse, R13 ;  /* 0x00000052020d7224 */ /* 0x080fe200078e020d */
[C---:B----4-:R-:W-:Y:S01]  /*7e90*/  SHF.L.U32 R0, R88.reuse, 0x10, RZ ;  /* 0x0000001058007819 */ /* 0x050fe200000006ff */
[-C--:B------:R-:W-:Y:S01]  /*7ea0*/  IMAD R14, R5, R82.reuse, R14 ;  /* 0x00000052050e7224 */ /* 0x080fe200078e020e */
[C---:B------:R-:W-:Y:S01]  /*7eb0*/  PRMT R3, R88.reuse, 0x8880, RZ ;  /* 0x0000888058037816 */ /* 0x040fe200000000ff */
[----:B------:R-:W-:Y:S01]  /*7ec0*/  IMAD.SHL.U32 R2, R88, 0x100, RZ ;  /* 0x0000010058027824 */ /* 0x000fe200078e00ff */
[----:B------:R-:W-:Y:S01]  /*7ed0*/  SHF.R.S32.HI R0, RZ, 0x18, R0 ;  /* 0x00000018ff007819 */ /* 0x000fe20000011400 */
[-C--:B------:R-:W-:Y:S01]  /*7ee0*/  IMAD R19, R4, R82.reuse, R19 ;  /* 0x0000005204137224 */ /* 0x080fe200078e0213 */
[----:B------:R-:W-:Y:S01]  /*7ef0*/  SHF.L.U32 R4, R89, 0x10, RZ ;  /* 0x0000001059047819 */ /* 0x000fe200000006ff */
[-C--:B------:R-:W-:Y:S01]  /*7f00*/  IMAD R16, R3, R82.reuse, R16 ;  /* 0x0000005203107224 */ /* 0x080fe200078e0210 */
[----:B------:R-:W-:Y:S01]  /*7f10*/  SHF.R.S32.HI R5, RZ, 0x18, R2 ;  /* 0x00000018ff057819 */ /* 0x000fe20000011402 */
[-C--:B------:R-:W-:Y:S01]  /*7f20*/  IMAD R17, R0, R82.reuse, R17 ;  /* 0x0000005200117224 */ /* 0x080fe200078e0211 */
[----:B------:R-:W-:Y:S01]  /*7f30*/  SHF.R.S32.HI R0, RZ, 0x18, R88 ;  /* 0x00000018ff007819 */ /* 0x000fe20000011458 */
[----:B------:R-:W-:Y:S01]  /*7f40*/  IMAD R47, R78, R47, RZ ;  /* 0x0000002f4e2f7224 */ /* 0x000fe200078e02ff */
[----:B------:R-:W-:Y:S01]  /*7f50*/  PRMT R3, R89, 0x8880, RZ ;  /* 0x0000888059037816 */ /* 0x000fe200000000ff */
[-C--:B------:R-:W-:Y:S01]  /*7f60*/  IMAD R18, R5, R82.reuse, R18 ;  /* 0x0000005205127224 */ /* 0x080fe200078e0212 */
[----:B------:R-:W-:Y:S01]  /*7f70*/  SHF.L.U32 R2, R89, 0x8, RZ ;  /* 0x0000000859027819 */ /* 0x000fe200000006ff */
[-C--:B------:R-:W-:Y:S01]  /*7f80*/  IMAD R23, R0, R82.reuse, R23 ;  /* 0x0000005200177224 */ /* 0x080fe200078e0217 */
[----:B------:R-:W-:Y:S01]  /*7f90*/  SHF.R.S32.HI R0, RZ, 0x18, R4 ;  /* 0x00000018ff007819 */ /* 0x000fe20000011404 */
[-C--:B------:R-:W-:Y:S01]  /*7fa0*/  IMAD R20, R3, R82.reuse, R20 ;  /* 0x0000005203147224 */ /* 0x080fe200078e0214 */
[----:B------:R-:W-:Y:S01]  /*7fb0*/  SHF.R.S32.HI R5, RZ, 0x18, R2 ;  /* 0x00000018ff057819 */ /* 0x000fe20000011402 */
[----:B------:R-:W-:Y:S01]  /*7fc0*/  IMAD R55, R78, R55, RZ ;  /* 0x000000374e377224 */ /* 0x000fe200078e02ff */
[----:B------:R-:W-:Y:S01]  /*7fd0*/  SHF.R.S32.HI R2, RZ, 0x18, R89 ;  /* 0x00000018ff027819 */ /* 0x000fe20000011459 */
[-C--:B------:R-:W-:Y:S01]  /*7fe0*/  IMAD R21, R0, R82.reuse, R21 ;  /* 0x0000005200157224 */ /* 0x080fe200078e0215 */
[C---:B------:R-:W-:Y:S01]  /*7ff0*/  SHF.L.U32 R0, R90.reuse, 0x10, RZ ;  /* 0x000000105a007819 */ /* 0x040fe200000006ff */
[-C--:B------:R-:W-:Y:S01]  /*8000*/  IMAD R22, R5, R82.reuse, R22 ;  /* 0x0000005205167224 */ /* 0x080fe200078e0216 */
[----:B------:R-:W-:Y:S01]  /*8010*/  PRMT R3, R90, 0x8880, RZ ;  /* 0x000088805a037816 */ /* 0x000fe200000000ff */
        /* <DEDUP_REMOVED lines=9> */
[----:B------:R-:W-:Y:S01]  /*80b0*/  SHF.L.U32 R0, R91, 0x10, RZ ;  /* 0x000000105b007819 */ /* 0x000fe200000006ff */
[-C--:B------:R-:W-:Y:S01]  /*80c0*/  IMAD R26, R5, R82.reuse, R26 ;  /* 0x00000052051a7224 */ /* 0x080fe200078e021a */
[C---:B------:R-:W-:Y:S01]  /*80d0*/  PRMT R3, R91.reuse, 0x8880, RZ ;  /* 0x000088805b037816 */ /* 0x040fe200000000ff */
[-C--:B------:R-:W-:Y:S01]  /*80e0*/  IMAD R31, R2, R82.reuse, R31 ;  /* 0x00000052021f7224 */ /* 0x080fe200078e021f */
[----:B------:R-:W-:Y:S01]  /*80f0*/  SHF.L.U32 R2, R91, 0x8, RZ ;  /* 0x000000085b027819 */ /* 0x000fe200000006ff */
[----:B------:R-:W-:Y:S01]  /*8100*/  IMAD R67, R78, R67, RZ ;  /* 0x000000434e437224 */ /* 0x000fe200078e02ff */
[----:B------:R-:W-:Y:S01]  /*8110*/  SHF.R.S32.HI R0, RZ, 0x18, R0 ;  /* 0x00000018ff007819 */ /* 0x000fe20000011400 */
[-C--:B------:R-:W-:Y:S01]  /*8120*/  IMAD R28, R3, R82.reuse, R28 ;  /* 0x00000052031c7224 */ /* 0x080fe200078e021c */
[----:B------:R-:W-:Y:S02]  /*8130*/  SHF.R.S32.HI R5, RZ, 0x18, R2 ;  /* 0x00000018ff057819 */ /* 0x000fe40000011402 */
[----:B------:R-:W-:Y:S01]  /*8140*/  SHF.R.S32.HI R2, RZ, 0x18, R91 ;  /* 0x00000018ff027819 */ /* 0x000fe2000001145b */
[-C--:B------:R-:W-:Y:S01]  /*8150*/  IMAD R29, R0, R82.reuse, R29 ;  /* 0x00000052001d7224 */ /* 0x080fe200078e021d */
[C---:B-1----:R-:W-:Y:S01]  /*8160*/  PRMT R3, R92.reuse, 0x8880, RZ ;  /* 0x000088805c037816 */ /* 0x042fe200000000ff */
[----:B------:R-:W-:Y:S01]  /*8170*/  IMAD.U32 R0, R92, 0x10000, RZ ;  /* 0x000100005c007824 */ /* 0x000fe200078e00ff */
[----:B------:R-:W-:Y:S01]  /*8180*/  SHF.L.U32 R4, R93, 0x10, RZ ;  /* 0x000000105d047819 */ /* 0x000fe200000006ff */
[----:B------:R-:W-:Y:S01]  /*8190*/  IMAD R30, R5, R82, R30 ;  /* 0x00000052051e7224 */ /* 0x000fe200078e021e */
[----:B------:R-:W-:Y:S01]  /*81a0*/  I2IP.S8.S32.SAT R10, R15, R10, RZ ;  /* 0x0000000a0f0a7239 */ /* 0x000fe200000014ff */
[-C--:B------:R-:W-:Y:S01]  /*81b0*/  IMAD R35, R2, R82.reuse, R35 ;  /* 0x0000005202237224 */ /* 0x080fe200078e0223 */
[----:B------:R-:W-:Y:S01]  /*81c0*/  SHF.L.U32 R2, R92, 0x8, RZ ;  /* 0x000000085c027819 */ /* 0x000fe200000006ff */
[-C--:B------:R-:W-:Y:S01]  /*81d0*/  IMAD R32, R3, R82.reuse, R32 ;  /* 0x0000005203207224 */ /* 0x080fe200078e0220 */
[----:B------:R-:W-:Y:S02]  /*81e0*/  SHF.R.S32.HI R0, RZ, 0x18, R0 ;  /* 0x00000018ff007819 */ /* 0x000fe40000011400 */
[----:B------:R-:W-:Y:S02]  /*81f0*/  SHF.R.S32.HI R5, RZ, 0x18, R2 ;  /* 0x00000018ff057819 */ /* 0x000fe40000011402 */
[----:B------:R-:W-:Y:S01]  /*8200*/  PRMT R3, R93, 0x8880, RZ ;  /* 0x000088805d037816 */ /* 0x000fe200000000ff */
[-C--:B------:R-:W-:Y:S01]  /*8210*/  IMAD R33, R0, R82.reuse, R33 ;  /* 0x0000005200217224 */ /* 0x080fe200078e0221 */
[----:B------:R-:W-:Y:S01]  /*8220*/  SHF.R.S32.HI R0, RZ, 0x18, R92 ;  /* 0x00000018ff007819 */ /* 0x000fe2000001145c */
[----:B------:R-:W-:Y:S01]  /*8230*/  IMAD R34, R5, R82, R34 ;  /* 0x0000005205227224 */ /* 0x000fe200078e0222 */
[----:B------:R-:W-:Y:S02]  /*8240*/  SHF.L.U32 R2, R93, 0x8, RZ ;  /* 0x000000085d027819 */ /* 0x000fe400000006ff */
[----:B------:R-:W-:Y:S01]  /*8250*/  I2IP.S8.S32.SAT R14, R19, R14, RZ ;  /* 0x0000000e130e7239 */ /* 0x000fe200000014ff */
[-C--:B------:R-:W-:Y:S01]  /*8260*/  IMAD R39, R0, R82.reuse, R39 ;  /* 0x0000005200277224 */ /* 0x080fe200078e0227 */
[----:B------:R-:W-:Y:S01]  /*8270*/  SHF.R.S32.HI R0, RZ, 0x18, R4 ;  /* 0x00000018ff007819 */ /* 0x000fe20000011404 */
[-C--:B------:R-:W-:Y:S01]  /*8280*/  IMAD R36, R3, R82.reuse, R36 ;  /* 0x0000005203247224 */ /* 0x080fe200078e0224 */
[----:B------:R-:W-:Y:S02]  /*8290*/  SHF.R.S32.HI R5, RZ, 0x18, R2 ;  /* 0x00000018ff057819 */ /* 0x000fe40000011402 */
[----:B------:R-:W-:Y:S01]  /*82a0*/  SHF.L.U32 R2, R94, 0x10, RZ ;  /* 0x000000105e027819 */ /* 0x000fe200000006ff */
[-C--:B------:R-:W-:Y:S01]  /*82b0*/  IMAD R37, R0, R82.reuse, R37 ;  /* 0x0000005200257224 */ /* 0x080fe200078e0225 */
[----:B------:R-:W-:Y:S01]  /*82c0*/  SHF.R.S32.HI R0, RZ, 0x18, R93 ;  /* 0x00000018ff007819 */ /* 0x000fe2000001145d */
[-C--:B------:R-:W-:Y:S01]  /*82d0*/  IMAD R38, R5, R82.reuse, R38 ;  /* 0x0000005205267224 */ /* 0x080fe200078e0226 */
[C---:B------:R-:W-:Y:S02]  /*82e0*/  PRMT R3, R94.reuse, 0x8880, RZ ;  /* 0x000088805e037816 */ /* 0x040fe400000000ff */
[----:B------:R-:W-:Y:S01]  /*82f0*/  SHF.L.U32 R5, R94, 0x8, RZ ;  /* 0x000000085e057819 */ /* 0x000fe200000006ff */
[-C--:B------:R-:W-:Y:S01]  /*8300*/  IMAD R43, R0, R82.reuse, R43 ;  /* 0x00000052002b7224 */ /* 0x080fe200078e022b */
[----:B------:R-:W-:Y:S01]  /*8310*/  SHF.R.S32.HI R2, RZ, 0x18, R2 ;  /* 0x00000018ff027819 */ /* 0x000fe20000011402 */
[-C--:B------:R-:W-:Y:S01]  /*8320*/  IMAD R40, R3, R82.reuse, R40 ;  /* 0x0000005203287224 */ /* 0x080fe200078e0228 */
[----:B------:R-:W-:Y:S02]  /*8330*/  SHF.R.S32.HI R5, RZ, 0x18, R5 ;  /* 0x00000018ff057819 */ /* 0x000fe40000011405 */
[----:B------:R-:W-:Y:S01]  /*8340*/  SHF.R.S32.HI R4, RZ, 0x18, R94 ;  /* 0x00000018ff047819 */ /* 0x000fe2000001145e */
[-C--:B------:R-:W-:Y:S01]  /*8350*/  IMAD R41, R2, R82.reuse, R41 ;  /* 0x0000005202297224 */ /* 0x080fe200078e0229 */
[----:B------:R-:W-:Y:S01]  /*8360*/  SHF.L.U32 R0, R95, 0x10, RZ ;  /* 0x000000105f007819 */ /* 0x000fe200000006ff */
[-C--:B------:R-:W-:Y:S01]  /*8370*/  IMAD R42, R5, R82.reuse, R42 ;  /* 0x00000052052a7224 */ /* 0x080fe200078e022a */
[C---:B------:R-:W-:Y:S01]  /*8380*/  PRMT R3, R95.reuse, 0x8880, RZ ;  /* 0x000088805f037816 */ /* 0x040fe200000000ff */
[-C--:B------:R-:W-:Y:S01]  /*8390*/  IMAD R47, R4, R82.reuse, R47 ;  /* 0x00000052042f7224 */ /* 0x080fe200078e022f */
[----:B------:R-:W-:Y:S02]  /*83a0*/  SHF.L.U32 R2, R95, 0x8, RZ ;  /* 0x000000085f027819 */ /* 0x000fe400000006ff */
[----:B------:R-:W-:Y:S01]  /*83b0*/  SHF.R.S32.HI R0, RZ, 0x18, R0 ;  /* 0x00000018ff007819 */ /* 0x000fe20000011400 */
[-C--:B------:R-:W-:Y:S01]  /*83c0*/  IMAD R44, R3, R82.reuse, R44 ;  /* 0x00000052032c7224 */ /* 0x080fe200078e022c */
[----:B------:R-:W-:Y:S02]  /*83d0*/  SHF.R.S32.HI R5, RZ, 0x18, R2 ;  /* 0x00000018ff057819 */ /* 0x000fe40000011402 */
[----:B------:R-:W-:Y:S01]  /*83e0*/  SHF.R.S32.HI R2, RZ, 0x18, R95 ;  /* 0x00000018ff027819 */ /* 0x000fe2000001145f */
[-C--:B------:R-:W-:Y:S01]  /*83f0*/  IMAD R45, R0, R82.reuse, R45 ;  /* 0x00000052002d7224 */ /* 0x080fe200078e022d */
[----:B------:R-:W-:Y:S01]  /*8400*/  PRMT R3, R96, 0x8880, RZ ;  /* 0x0000888060037816 */ /* 0x000fe200000000ff */
[-C--:B------:R-:W-:Y:S01]  /*8410*/  IMAD R46, R5, R82.reuse, R46 ;  /* 0x00000052052e7224 */ /* 0x080fe200078e022e */
[C---:B------:R-:W-:Y:S01]  /*8420*/  SHF.L.U32 R4, R97.reuse, 0x10, RZ ;  /* 0x0000001061047819 */ /* 0x040fe200000006ff */
[-C--:B------:R-:W-:Y:S01]  /*8430*/  IMAD R51, R2, R82.reuse, R51 ;  /* 0x0000005202337224 */ /* 0x080fe200078e0233 */
[----:B------:R-:W-:Y:S01]  /*8440*/  SHF.R.S32.HI R2, RZ, 0x18, R96 ;  /* 0x00000018ff027819 */ /* 0x000fe20000011460 */
[C---:B------:R-:W-:Y:S01]  /*8450*/  IMAD.U32 R0, R96.reuse, 0x10000, RZ ;  /* 0x0001000060007824 */ /* 0x040fe200078e00ff */
[----:B------:R-:W-:Y:S01]  /*8460*/  PRMT R5, R97, 0x8880, RZ ;  /* 0x0000888061057816 */ /* 0x000fe200000000ff */
[-C--:B------:R-:W-:Y:S01]  /*8470*/  IMAD R48, R3, R82.reuse, R48 ;  /* 0x0000005203307224 */ /* 0x080fe200078e0230 */
[----:B------:R-:W-:Y:S02]  /*8480*/  SHF.L.U32 R3, R96, 0x8, RZ ;  /* 0x0000000860037819 */ /* 0x000fe400000006ff */
[----:B------:R-:W-:Y:S02]  /*8490*/  SHF.R.S32.HI R0, RZ, 0x18, R0 ;  /* 0x00000018ff007819 */ /* 0x000fe40000011400 */
[----:B------:R-:W-:Y:S02]  /*84a0*/  SHF.R.S32.HI R3, RZ, 0x18, R3 ;  /* 0x00000018ff037819 */ /* 0x000fe40000011403 */
[----:B------:R-:W-:Y:S01]  /*84b0*/  SHF.R.S32.HI R4, RZ, 0x18, R4 ;  /* 0x00000018ff047819 */ /* 0x000fe20000011404 */
[-C--:B------:R-:W-:Y:S01]  /*84c0*/  IMAD R49, R0, R82.reuse, R49 ;  /* 0x0000005200317224 */ /* 0x080fe200078e0231 */
[----:B------:R-:W-:Y:S01]  /*84d0*/  SHF.R.S32.HI R0, RZ, 0x18, R97 ;  /* 0x00000018ff007819 */ /* 0x000fe20000011461 */
[-C--:B------:R-:W-:Y:S01]  /*84e0*/  IMAD R50, R3, R82.reuse, R50 ;  /* 0x0000005203327224 */ /* 0x080fe200078e0232 */
[----:B------:R-:W-:Y:S01]  /*84f0*/  SHF.L.U32 R3, R97, 0x8, RZ ;  /* 0x0000000861037819 */ /* 0x000fe200000006ff */
[-C--:B------:R-:W-:Y:S01]  /*8500*/  IMAD R55, R2, R82.reuse, R55 ;  /* 0x0000005202377224 */ /* 0x080fe200078e0237 */
        /* <DEDUP_REMOVED lines=8> */
[----:B------:R-:W-:Y:S01]  /*8590*/  IMAD R59, R0, R82, R59 ;  /* 0x00000052003b7224 */ /* 0x000fe200078e023b */
[----:B------:R-:W-:Y:S01]  /*85a0*/  I2IP.S8.S32.SAT R18, R23, R18, RZ ;  /* 0x0000001217127239 */ /* 0x000fe200000014ff */
[----:B------:R-:W-:Y:S01]  /*85b0*/  IMAD R56, R5, R82, R56 ;  /* 0x0000005205387224 */ /* 0x000fe200078e0238 */
[----:B------:R-:W-:Y:S01]  /*85c0*/  I2IP.S8.S32.SAT R86, R9, R8, R10 ;  /* 0x0000000809567239 */ /* 0x000fe2000000140a */
[----:B------:R-:W-:Y:S01]  /*85d0*/  IMAD R57, R2, R82, R57 ;  /* 0x0000005202397224 */ /* 0x000fe200078e0239 */
[----:B------:R-:W-:Y:S02]  /*85e0*/  I2IP.S8.S32.SAT R87, R13, R12, R14 ;  /* 0x0000000c0d577239 */ /* 0x000fe4000000140e */
[----:B------:R-:W-:Y:S02]  /*85f0*/  SHF.R.S32.HI R7, RZ, 0x18, R7 ;  /* 0x00000018ff077819 */ /* 0x000fe40000011407 */
[----:B------:R-:W-:Y:S01]  /*8600*/  SHF.L.U32 R2, R99, 0x10, RZ ;  /* 0x0000001063027819 */ /* 0x000fe200000006ff */
[----:B------:R1:W-:Y:S01]  /*8610*/  STS.128 [R153+UR49+0xa200], R84 ;  /* 0x00a2005499007988 */ /* 0x0003e20008000c31 */
[----:B------:R-:W-:Y:S01]  /*8620*/  SHF.R.S32.HI R0, RZ, 0x18, R98 ;  /* 0x00000018ff007819 */ /* 0x000fe20000011462 */
[----:B------:R-:W-:Y:S01]  /*8630*/  IMAD R58, R7, R82, R58 ;  /* 0x00000052073a7224 */ /* 0x000fe200078e023a */
[----:B------:R-:W-:Y:S02]  /*8640*/  I2IP.S8.S32.SAT R16, R17, R16, R18 ;  /* 0x0000001011107239 */ /* 0x000fe40000001412 */
[----:B------:R-:W-:Y:S01]  /*8650*/  I2IP.S8.S32.SAT R17, R27, R22, RZ ;  /* 0x000000161b117239 */ /* 0x000fe200000014ff */
[----:B------:R-:W-:Y:S01]  /*8660*/  IMAD R63, R0, R82, R63 ;  /* 0x00000052003f7224 */ /* 0x000fe200078e023f */
[----:B------:R-:W-:Y:S02]  /*8670*/  I2IP.S8.S32.SAT R18, R31, R26, RZ ;  /* 0x0000001a1f127239 */ /* 0x000fe400000014ff */
[----:B------:R-:W-:Y:S02]  /*8680*/  I2IP.S8.S32.SAT R19, R35, R30, RZ ;  /* 0x0000001e23137239 */ /* 0x000fe400000014ff */
[C---:B------:R-:W-:Y:S02]  /*8690*/  PRMT R3, R99.reuse, 0x8880, RZ ;  /* 0x0000888063037816 */ /* 0x040fe400000000ff */
[----:B------:R-:W-:Y:S02]  /*86a0*/  SHF.L.U32 R5, R99, 0x8, RZ ;  /* 0x0000000863057819 */ /* 0x000fe400000006ff */
[----:B------:R-:W-:Y:S01]  /*86b0*/  SHF.R.S32.HI R2, RZ, 0x18, R2 ;  /* 0x00000018ff027819 */ /* 0x000fe20000011402 */
[----:B------:R-:W-:Y:S01]  /*86c0*/  IMAD R60, R3, R82, R60 ;  /* 0x00000052033c7224 */ /* 0x000fe200078e023c */
[----:B------:R-:W-:Y:S02]  /*86d0*/  I2IP.S8.S32.SAT R17, R21, R20, R17 ;  /* 0x0000001415117239 */ /* 0x000fe40000001411 */
[----:B------:R-:W-:Y:S01]  /*86e0*/  I2IP.S8.S32.SAT R18, R25, R24, R18 ;  /* 0x0000001819127239 */ /* 0x000fe20000001412 */
[----:B------:R-:W-:Y:S01]  /*86f0*/  IMAD R61, R2, R82, R61 ;  /* 0x00000052023d7224 */ /* 0x000fe200078e023d */
[----:B------:R-:W-:Y:S02]  /*8700*/  I2IP.S8.S32.SAT R19, R29, R28, R19 ;  /* 0x0000001c1d137239 */ /* 0x000fe40000001413 */
[----:B------:R-:W-:Y:S02]  /*8710*/  SHF.R.S32.HI R5, RZ, 0x18, R5 ;  /* 0x00000018ff057819 */ /* 0x000fe40000011405 */
[----:B------:R-:W-:Y:S01]  /*8720*/  SHF.R.S32.HI R4, RZ, 0x18, R99 ;  /* 0x00000018ff047819 */ /* 0x000fe20000011463 */
[----:B------:R1:W-:Y:S01]  /*8730*/  STS.128 [R172+0xa200], R16 ;  /* 0x00a20010ac007388 */ /* 0x0003e20000000c00 */
[----:B------:R-:W-:Y:S01]  /*8740*/  I2IP.S8.S32.SAT R34, R39, R34, RZ ;  /* 0x0000002227227239 */ /* 0x000fe200000014ff */
[----:B------:R-:W-:Y:S01]  /*8750*/  IMAD R62, R5, R82, R62 ;  /* 0x00000052053e7224 */ /* 0x000fe200078e023e */
[----:B------:R-:W-:Y:S01]  /*8760*/  I2IP.S8.S32.SAT R38, R43, R38, RZ ;  /* 0x000000262b267239 */ /* 0x000fe200000014ff */
[----:B------:R-:W-:Y:S01]  /*8770*/  IMAD R67, R4, R82, R67 ;  /* 0x0000005204437224 */ /* 0x000fe200078e0243 */
[----:B------:R-:W-:Y:S02]  /*8780*/  I2IP.S8.S32.SAT R42, R47, R42, RZ ;  /* 0x0000002a2f2a7239 */ /* 0x000fe400000014ff */
[----:B------:R-:W-:Y:S02]  /*8790*/  I2IP.S8.S32.SAT R35, R51, R46, RZ ;  /* 0x0000002e33237239 */ /* 0x000fe400000014ff */
[----:B------:R-:W-:Y:S02]  /*87a0*/  I2IP.S8.S32.SAT R32, R33, R32, R34 ;  /* 0x0000002021207239 */ /* 0x000fe40000001422 */
[----:B------:R-:W-:Y:S02]  /*87b0*/  I2IP.S8.S32.SAT R33, R37, R36, R38 ;  /* 0x0000002425217239 */ /* 0x000fe40000001426 */
[----:B------:R-:W-:Y:S02]  /*87c0*/  I2IP.S8.S32.SAT R34, R41, R40, R42 ;  /* 0x0000002829227239 */ /* 0x000fe4000000142a */
[----:B------:R-:W-:Y:S02]  /*87d0*/  I2IP.S8.S32.SAT R35, R45, R44, R35 ;  /* 0x0000002c2d237239 */ /* 0x000fe40000001423 */
[----:B------:R-:W-:Y:S02]  /*87e0*/  I2IP.S8.S32.SAT R50, R55, R50, RZ ;  /* 0x0000003237327239 */ /* 0x000fe400000014ff */
[----:B------:R-:W-:Y:S01]  /*87f0*/  I2IP.S8.S32.SAT R54, R59, R54, RZ ;  /* 0x000000363b367239 */ /* 0x000fe200000014ff */
[----:B------:R1:W-:Y:S01]  /*8800*/  STS.128 [R171+0xa200], R32 ;  /* 0x00a20020ab007388 */ /* 0x0003e20000000c00 */
[----:B------:R-:W-:Y:S02]  /*8810*/  I2IP.S8.S32.SAT R58, R63, R58, RZ ;  /* 0x0000003a3f3a7239 */ /* 0x000fe400000014ff */
[----:B------:R-:W-:Y:S02]  /*8820*/  I2IP.S8.S32.SAT R62, R67, R62, RZ ;  /* 0x0000003e433e7239 */ /* 0x000fe400000014ff */
[----:B------:R-:W-:Y:S02]  /*8830*/  I2IP.S8.S32.SAT R48, R49, R48, R50 ;  /* 0x0000003031307239 */ /* 0x000fe40000001432 */
[----:B------:R-:W-:Y:S02]  /*8840*/  I2IP.S8.S32.SAT R49, R53, R52, R54 ;  /* 0x0000003435317239 */ /* 0x000fe40000001436 */
[----:B------:R-:W-:Y:S02]  /*8850*/  I2IP.S8.S32.SAT R50, R57, R56, R58 ;  /* 0x0000003839327239 */ /* 0x000fe4000000143a */
[----:B------:R-:W-:Y:S02]  /*8860*/  I2IP.S8.S32.SAT R51, R61, R60, R62 ;  /* 0x0000003c3d337239 */ /* 0x000fe4000000143e */
[----:B------:R-:W-:Y:S02]  /*8870*/  LEA R0, R160, UR49, 0x3 ;  /* 0x00000031a0007c11 */ /* 0x000fe4000f8e18ff */
[----:B------:R-:W-:Y:S01]  /*8880*/  @P6 SHF.L.U32 R3, R159, 0x1f, RZ ;  /* 0x0000001f9f036819 */ /* 0x000fe200000006ff */
        /* <DEDUP_REMOVED lines=9> */
[----:B------:R-:W-:Y:S02]  /*8920*/  UIADD3 UR8, UP0, UPT, UR52, 0x680, URZ ;  /* 0x0000068034087890 */ /* 0x000fe4000ff1e0ff */
[----:B------:R-:W-:Y:S02]  /*8930*/  UIADD3 UR5, UPT, UPT, UR41, 0x40, URZ ;  /* 0x0000004029057890 */ /* 0x000fe4000fffe0ff */
[----:B------:R-:W-:Y:S02]  /*8940*/  UIADD3 UR4, UPT, UPT, UR49, 0xa200, URZ ;  /* 0x0000a20031047890 */ /* 0x000fe4000fffe0ff */
[----:B------:R-:W-:Y:S01]  /*8950*/  UIADD3.X UR9, UPT, UPT, URZ, UR53, URZ, UP0, !UPT ;  /* 0x00000035ff097290 */ /* 0x000fe200087fe4ff */
[----:B------:R-:W-:Y:S01]  /*8960*/  UMOV UR6, UR42 ;  /* 0x0000002a00067c82 */ /* 0x000fe20008000000 */
[----:B------:R-:W-:Y:S07]  /*8970*/  UMOV UR7, UR36 ;  /* 0x0000002400077c82 */ /* 0x000fee0008000000 */
[----:B------:R2:W-:Y:S01]  /*8980*/  UTMASTG.3D [UR4], [UR8] ;  /* 0x00000004080073b5 */ /* 0x0005e20008010000 */
[----:B------:R0:W-:Y:S01]  /*8990*/  UTMACMDFLUSH ;  /* 0x00000000000079b7 */ /* 0x0001e20000000000 */
[----:B--2---:R-:W-:Y:S04]  /*89a0*/  DEPBAR.LE SB0, 0x1 ;  /* 0x000080400000791a */ /* 0x004fe80000000000 */
.L_x_116:
[----:B------:R-:W-:Y:S05]  /*89b0*/  BSYNC.RECONVERGENT B0 ;  /* 0x0000000000007941 */ /* 0x000fea0003800200 */
.L_x_115:
        /* <DEDUP_REMOVED lines=16> */
.L_x_120:
[----:B------:R-:W-:Y:S05]  /*8ac0*/  BSYNC B0 ;  /* 0x0000000000007941 */ /* 0x000fea0003800000 */
.L_x_119:
        /* <DEDUP_REMOVED lines=19> */
[----:B--234-:R-:W-:Y:S02]  /*8c00*/  LOP3.LUT R159, R159, R0, RZ, 0x3c, !PT ;  /* 0x000000009f9f7212 */ /* 0x01cfe400078e3cff */
.L_x_118:
[----:B------:R-:W-:Y:S05]  /*8c10*/  BSYNC B1 ;  /* 0x0000000000017941 */ /* 0x000fea0003800000 */
.L_x_117:
[----:B------:R-:W-:Y:S05]  /*8c20*/  VIADD R3, R80, 0x80 ;  /* 0x0000008050037836 */ /* 0x000fea0000000000 */
        /* <DEDUP_REMOVED lines=9> */
[----:B------:R-:W3:Y:S01]  /*8cc0*/  LDCU.64 UR6, c[0x4][0x80] ;  /* 0x01001000ff0677ac */ /* 0x000ee20008000a00 */
[----:B------:R-:W4:Y:S01]  /*8cd0*/  LDC.64 R2, c[0x4][R3] ;  /* 0x0100000003027b82 */ /* 0x000f220000000a00 */
[----:B------:R-:W5:Y:S01]  /*8ce0*/  LDCU.64 UR4, c[0x4][0x18] ;  /* 0x01000300ff0477ac */ /* 0x000f620008000a00 */
[----:B--2---:R-:W-:Y:S01]  /*8cf0*/  MOV R5, UR9 ;  /* 0x0000000900057c02 */ /* 0x004fe20008000f00 */
[----:B------:R-:W-:Y:S01]  /*8d00*/  IMAD.U32 R4, RZ, RZ, UR8 ;  /* 0x00000008ff047e24 */ /* 0x000fe2000f8e00ff */
[----:B---3--:R-:W-:Y:S01]  /*8d10*/  MOV R7, UR7 ;  /* 0x0000000700077c02 */ /* 0x008fe20008000f00 */
[----:B------:R-:W-:Y:S01]  /*8d20*/  IMAD.U32 R6, RZ, RZ, UR6 ;  /* 0x00000006ff067e24 */ /* 0x000fe2000f8e00ff */
[----:B-----5:R-:W-:Y:S01]  /*8d30*/  MOV R11, UR5 ;  /* 0x00000005000b7c02 */ /* 0x020fe20008000f00 */
[----:B------:R-:W-:Y:S02]  /*8d40*/  IMAD.U32 R10, RZ, RZ, UR4 ;  /* 0x00000004ff0a7e24 */ /* 0x000fe4000f8e00ff */
[----:B------:R-:W-:Y:S07]  /*8d50*/  LEPC R20, `(.L_x_122) ;  /* 0x000000001014794e */ /* 0x000fee0000000000 */
[----:B-1--4-:R-:W-:Y:S05]  /*8d60*/  CALL.ABS.NOINC R2 ;  /* 0x0000000002007343 */ /* 0x012fea0003c00000 */
.L_x_122:
[----:B------:R-:W-:Y:S05]  /*8d70*/  WARPSYNC.ALL ;  /* 0x0000000000007948 */ /* 0x000fea0003800000 */
[----:B------:R-:W-:Y:S01]  /*8d80*/  R2UR UR4, R80 ;  /* 0x00000000500472ca */ /* 0x000fe200000e0000 */
[----:B------:R-:W-:Y:S01]  /*8d90*/  BSSY.RECONVERGENT B0, `(.L_x_123) ;  /* 0x000011f000007945 */ /* 0x000fe20003800200 */
[C---:B------:R-:W-:Y:S02]  /*8da0*/  PRMT R81, R100.reuse, 0x8880, RZ ;  /* 0x0000888064517816 */ /* 0x040fe400000000ff */
[C---:B-1----:R-:W-:Y:S02]  /*8db0*/  SHF.L.U32 R84, R100.reuse, 0x8, RZ ;  /* 0x0000000864547819 */ /* 0x042fe400000006ff */
[----:B------:R-:W-:Y:S02]  /*8dc0*/  SHF.L.U32 R83, R100, 0x10, RZ ;  /* 0x0000001064537819 */ /* 0x000fe400000006ff */
[----:B------:R-:W-:Y:S02]  /*8dd0*/  SHF.R.S32.HI R84, RZ, 0x18, R84 ;  /* 0x00000018ff547819 */ /* 0x000fe40000011454 */
[----:B------:R-:W-:Y:S02]  /*8de0*/  SHF.R.S32.HI R83, RZ, 0x18, R83 ;  /* 0x00000018ff537819 */ /* 0x000fe40000011453 */
[----:B------:R-:W-:Y:S01]  /*8df0*/  ISETP.NE.AND P0, PT, R167, RZ, PT ;  /* 0x000000ffa700720c */ /* 0x000fe20003f05270 */
[----:B------:R-:W1:Y:S01]  /*8e00*/  LDTM.x64 R4, tmem[UR4+0x80] ;  /* 0x00008004000479ee */ /* 0x000e620008340000 */
[----:B------:R-:W-:Y:S01]  /*8e10*/  ISETP.NE.AND P6, PT, R117, RZ, PT ;  /* 0x000000ff7500720c */ /* 0x000fe20003fc5270 */
[C---:B-1----:R-:W-:Y:S02]  /*8e20*/  IMAD R0, R78.reuse, R4, RZ ;  /* 0x000000044e007224 */ /* 0x042fe400078e02ff */
        /* <DEDUP_REMOVED lines=141> */
[C---:B------:R-:W-:Y:S01]  /*9700*/  PRMT R3, R92.reuse, 0x8880, RZ ;  /* 0x000088805c037816 */ /* 0x040fe200000000ff */
        /* <DEDUP_REMOVED lines=124> */
[----:B------:R-:W-:Y:S02]  /*9ed0*/  UIADD3 UR8, UP0, UPT, UR52, 0x680, URZ ;  /* 0x0000068034087890 */ /* 0x000fe4000ff1e0ff */
[----:B------:R-:W-:Y:S02]  /*9ee0*/  UIADD3 UR5, UPT, UPT, UR41, 0x80, URZ ;  /* 0x0000008029057890 */ /* 0x000fe4000fffe0ff */
[----:B------:R-:W-:Y:S01]  /*9ef0*/  MOV R166, UR10 ;  /* 0x0000000a00a67c02 */ /* 0x000fe20008000f00 */
[----:B------:R-:W-:Y:S01]  /*9f00*/  UIADD3.X UR9, UPT, UPT, URZ, UR53, URZ, UP0, !UPT ;  /* 0x00000035ff097290 */ /* 0x000fe200087fe4ff */
[----:B------:R-:W-:Y:S02]  /*9f10*/  UMOV UR6, UR42 ;  /* 0x0000002a00067c82 */ /* 0x000fe40008000000 */
[----:B------:R-:W-:Y:S01]  /*9f20*/  R2UR UR4, R166 ;  /* 0x00000000a60472ca */ /* 0x000fe200000e0000 */
[----:B------:R-:W-:Y:S11]  /*9f30*/  UMOV UR7, UR36 ;  /* 0x0000002400077c82 */ /* 0x000ff60008000000 */
[----:B------:R-:W-:Y:S01]  /*9f40*/  @!UPT UIADD3 URZ, UPT, UPT, URZ, URZ, URZ ;  /* 0x000000fffffff290 */ /* 0x000fe2000fffe0ff */
[----:B------:R2:W-:Y:S01]  /*9f50*/  UTMASTG.3D [UR4], [UR8] ;  /* 0x00000004080073b5 */ /* 0x0005e20008010000 */
[----:B------:R0:W-:Y:S01]  /*9f60*/  UTMACMDFLUSH ;  /* 0x00000000000079b7 */ /* 0x0001e20000000000 */
[----:B--2---:R-:W-:Y:S04]  /*9f70*/  DEPBAR.LE SB0, 0x1 ;  /* 0x000080400000791a */ /* 0x004fe80000000000 */
.L_x_124:
[----:B------:R-:W-:Y:S05]  /*9f80*/  BSYNC.RECONVERGENT B0 ;  /* 0x0000000000007941 */ /* 0x000fea0003800200 */
.L_x_123:
        /* <DEDUP_REMOVED lines=16> */
.L_x_128:
[----:B------:R-:W-:Y:S05]  /*a090*/  BSYNC B0 ;  /* 0x0000000000007941 */ /* 0x000fea0003800000 */
.L_x_127:
        /* <DEDUP_REMOVED lines=20> */
.L_x_126:
[----:B------:R-:W-:Y:S05]  /*a1e0*/  BSYNC B1 ;  /* 0x0000000000017941 */ /* 0x000fea0003800000 */
.L_x_125:
        /* <DEDUP_REMOVED lines=21> */
.L_x_130:
[----:B------:R-:W-:Y:S01]  /*a340*/  ISETP.NE.AND P0, PT, R167, RZ, PT ;  /* 0x000000ffa700720c */ /* 0x000fe20003f05270 */
[----:B------:R-:W-:Y:S05]  /*a350*/  WARPSYNC.ALL ;  /* 0x0000000000007948 */ /* 0x000fea0003800000 */
[----:B------:R-:W-:Y:S01]  /*a360*/  IMAD.U32 R140, R102, 0x10000, RZ ;  /* 0x00010000668c7824 */ /* 0x000fe200078e00ff */
[----:B------:R-:W-:Y:S01]  /*a370*/  R2UR UR4, R80 ;  /* 0x00000000500472ca */ /* 0x000fe200000e0000 */
[----:B------:R-:W-:Y:S01]  /*a380*/  IMAD.U32 R134, R88, 0x10000, RZ ;  /* 0x0001000058867824 */ /* 0x000fe200078e00ff */
[C---:B------:R-:W-:Y:S01]  /*a390*/  SHF.L.U32 R0, R100.reuse, 0x10, RZ ;  /* 0x0000001064007819 */ /* 0x040fe200000006ff */
[----:B-1----:R-:W-:Y:S01]  /*a3a0*/  IMAD.U32 R119, R93, 0x10000, RZ ;  /* 0x000100005d777824 */ /* 0x002fe200078e00ff */
[----:B------:R-:W-:Y:S01]  /*a3b0*/  PRMT R3, R100, 0x8880, RZ ;  /* 0x0000888064037816 */ /* 0x000fe200000000ff */
[----:B------:R-:W-:Y:S01]  /*a3c0*/  IMAD.U32 R104, R98, 0x10000, RZ ;  /* 0x0001000062687824 */ /* 0x000fe200078e00ff */
[----:B------:R-:W-:Y:S01]  /*a3d0*/  SHF.L.U32 R81, R100, 0x8, RZ ;  /* 0x0000000864517819 */ /* 0x000fe200000006ff */
[----:B------:R-:W-:Y:S01]  /*a3e0*/  IMAD.SHL.U32 R127, R90, 0x100, RZ ;  /* 0x000001005a7f7824 */ /* 0x000fe200078e00ff */
[----:B------:R-:W-:Y:S01]  /*a3f0*/  SHF.R.S32.HI R0, RZ, 0x18, R0 ;  /* 0x00000018ff007819 */ /* 0x000fe20000011400 */
[----:B------:R-:W-:Y:S01]  /*a400*/  IMAD.SHL.U32 R112, R95, 0x100, RZ ;  /* 0x000001005f707824 */ /* 0x000fe200078e00ff */
[----:B------:R-:W-:Y:S01]  /*a410*/  SHF.R.S32.HI R81, RZ, 0x18, R81 ;  /* 0x00000018ff517819 */ /* 0x000fe20000011451 */
[----:B------:R-:W-:Y:S01]  /*a420*/  BSSY.RECONVERGENT B0, `(.L_x_131) ;  /* 0x0000121000007945 */ /* 0x000fe20003800200 */
[----:B------:R-:W-:Y:S01]  /*a430*/  SHF.R.S32.HI R2, RZ, 0x18, R100 ;  /* 0x00000018ff027819 */ /* 0x000fe20000011464 */
[----:B------:R-:W1:Y:S01]  /*a440*/  LDTM.x64 R4, tmem[UR4+0xc0] ;  /* 0x0000c004000479ee */ /* 0x000e620008340000 */
[----:B------:R-:W-:Y:S01]  /*a450*/  NOP ;  /* 0x0000000000007918 */ /* 0x000fe20000000000 */
[----:B------:R-:W-:Y:S02]  /*a460*/  SHF.R.S32.HI R84, RZ, 0x18, R101 ;  /* 0x00000018ff547819 */ /* 0x000fe40000011465 */
[----:B------:R-:W-:Y:S02]  /*a470*/  SHF.R.S32.HI R85, RZ, 0x18, R102 ;  /* 0x00000018ff557819 */ /* 0x000fe40000011466 */
[----:B------:R-:W-:Y:S02]  /*a480*/  SHF.R.S32.HI R86, RZ, 0x18, R103 ;  /* 0x00000018ff567819 */ /* 0x000fe40000011467 */
[----:B------:R-:W-:Y:S02]  /*a490*/  SHF.R.S32.HI R87, RZ, 0x18, R88 ;  /* 0x00000018ff577819 */ /* 0x000fe40000011458 */
[----:B------:R-:W-:Y:S02]  /*a4a0*/  R2UR UR5, R108 ;  /* 0x000000006c0572ca */ /* 0x000fe400000e0000 */
[C---:B------:R-:W-:Y:S02]  /*a4b0*/  PRMT R143, R101.reuse, 0x8880, RZ ;  /* 0x00008880658f7816 */ /* 0x040fe400000000ff */
[----:B------:R-:W-:Y:S02]  /*a4c0*/  SHF.L.U32 R83, R101, 0x10, RZ ;  /* 0x0000001065537819 */ /* 0x000fe400000006ff */
[----:B------:R-:W-:Y:S02]  /*a4d0*/  PRMT R141, R102, 0x8880, RZ ;  /* 0x00008880668d7816 */ /* 0x000fe400000000ff */
[----:B------:R-:W-:Y:S02]  /*a4e0*/  SHF.R.S32.HI R83, RZ, 0x18, R83 ;  /* 0x00000018ff537819 */ /* 0x000fe40000011453 */
[C---:B------:R-:W-:Y:S02]  /*a4f0*/  PRMT R138, R103.reuse, 0x8880, RZ ;  /* 0x00008880678a7816 */ /* 0x040fe400000000ff */
[----:B------:R-:W-:Y:S01]  /*a500*/  SHF.L.U32 R137, R103, 0x10, RZ ;  /* 0x0000001067897819 */ /* 0x000fe200000006ff */
[----:B------:R-:W-:Y:S01]  /*a510*/  UIADD3 UR5, UPT, UPT, UR5, 0x160, URZ ;  /* 0x0000016005057890 */ /* 0x000fe2000fffe0ff */
[----:B-1----:R-:W-:Y:S01]  /*a520*/  IMAD R4, R78, R4, RZ ;  /* 0x000000044e047224 */ /* 0x002fe200078e02ff */
[----:B------:R-:W-:Y:S01]  /*a530*/  PRMT R135, R88, 0x8880, RZ ;  /* 0x0000888058877816 */ /* 0x000fe200000000ff */
[C---:B------:R-:W-:Y:S01]  /*a540*/  IMAD R5, R78.reuse, R5, RZ ;  /* 0x000000054e057224 */ /* 0x040fe200078e02ff */
[----:B------:R-:W-:Y:S01]  /*a550*/  UPRMT UR5, UR37, 0x654, UR5 ;  /* 0x0000065425057896 */ /* 0x000fe20008000005 */
[----:B------:R-:W-:Y:S01]  /*a560*/  IMAD R4, R3, R82, R4 ;  /* 0x0000005203047224 */ /* 0x000fe200078e0204 */
[C---:B------:R-:W-:Y:S01]  /*a570*/  PRMT R132, R89.reuse, 0x8880, RZ ;  /* 0x0000888059847816 */ /* 0x040fe200000000ff */
[----:B------:R-:W-:Y:S01]  /*a580*/  IMAD R6, R78, R6, RZ ;  /* 0x000000064e067224 */ /* 0x000fe200078e02ff */
[----:B------:R-:W-:Y:S01]  /*a590*/  SHF.L.U32 R131, R89, 0x10, RZ ;  /* 0x0000001059837819 */ /* 0x000fe200000006ff */
[----:B------:R-:W-:Y:S01]  /*a5a0*/  IMAD R5, R0, R82, R5 ;  /* 0x0000005200057224 */ /* 0x000fe200078e0205 */
[----:B------:R-:W-:Y:S01]  /*a5b0*/  PRMT R129, R90, 0x8880, RZ ;  /* 0x000088805a817816 */ /* 0x000fe200000000ff */
[----:B------:R-:W-:Y:S01]  /*a5c0*/  IMAD R0, R78, R16, RZ ;  /* 0x000000104e007224 */ /* 0x000fe200078e02ff */
[----:B------:R-:W-:Y:S01]  /*a5d0*/  SHF.L.U32 R128, R90, 0x10, RZ ;  /* 0x000000105a807819 */ /* 0x000fe200000006ff */
[C---:B------:R-:W-:Y:S01]  /*a5e0*/  IMAD R7, R78.reuse, R7, RZ ;  /* 0x000000074e077224 */ /* 0x040fe200078e02ff */
[----:B------:R-:W-:Y:S01]  /*a5f0*/  SYNCS.ARRIVE.TRANS64.RED.A1T0 RZ, [UR5], RZ ;  /* 0x000000ffffff79a7 */ /* 0x000fe20008100405 */
[C---:B------:R-:W-:Y:S01]  /*a600*/  IMAD R16, R78.reuse, R20, RZ ;  /* 0x000000144e107224 */ /* 0x040fe200078e02ff */
[C---:B------:R-:W-:Y:S01]  /*a610*/  PRMT R126, R91.reuse, 0x8880, RZ ;  /* 0x000088805b7e7816 */ /* 0x040fe200000000ff */
[C---:B------:R-:W-:Y:S01]  /*a620*/  IMAD R20, R78.reuse, R24, RZ ;  /* 0x000000184e147224 */ /* 0x040fe200078e02ff */
[----:B------:R-:W-:Y:S01]  /*a630*/  SHF.L.U32 R125, R91, 0x10, RZ ;  /* 0x000000105b7d7819 */ /* 0x000fe200000006ff */
[----:B------:R-:W-:Y:S01]  /*a640*/  IMAD R6, R81, R82, R6 ;  /* 0x0000005251067224 */ /* 0x000fe200078e0206 */
[----:B------:R-:W-:Y:S01]  /*a650*/  MOV R81, R143 ;  /* 0x0000008f00517202 */ /* 0x000fe20000000f00 */
[----:B------:R-:W-:Y:S01]  /*a660*/  IMAD R24, R78, R28, RZ ;  /* 0x0000001c4e187224 */ /* 0x000fe200078e02ff */
[----:B------:R-:W-:Y:S01]  /*a670*/  PRMT R123, R92, 0x8880, RZ ;  /* 0x000088805c7b7816 */ /* 0x000fe200000000ff */
[----:B------:R-:W-:Y:S01]  /*a680*/  IMAD R28, R78, R32, RZ ;  /* 0x000000204e1c7224 */ /* 0x000fe200078e02ff */
[----:B------:R-:W-:Y:S01]  /*a690*/  SHF.L.U32 R122, R92, 0x10, RZ ;  /* 0x000000105c7a7819 */ /* 0x000fe200000006ff */
[----:B------:R-:W-:Y:S01]  /*a6a0*/  IMAD R7, R2, R82, R7 ;  /* 0x0000005202077224 */ /* 0x000fe200078e0207 */
[----:B------:R-:W-:Y:S01]  /*a6b0*/  PRMT R120, R93, 0x8880, RZ ;  /* 0x000088805d787816 */ /* 0x000fe200000000ff */
[----:B------:R-:W-:Y:S01]  /*a6c0*/  IMAD R32, R78, R36, RZ ;  /* 0x000000244e207224 */ /* 0x000fe200078e02ff */
[----:B------:R-:W-:Y:S01]  /*a6d0*/  PRMT R117, R94, 0x8880, RZ ;  /* 0x000088805e757816 */ /* 0x000fe200000000ff */
[----:B------:R-:W-:Y:S01]  /*a6e0*/  IMAD R2, R78, R17, RZ ;  /* 0x000000114e027224 */ /* 0x000fe200078e02ff */
[----:B------:R-:W-:Y:S01]  /*a6f0*/  SHF.L.U32 R116, R94, 0x10, RZ ;  /* 0x000000105e747819 */ /* 0x000fe200000006ff */
[----:B------:R-:W-:Y:S01]  /*a700*/  IMAD R36, R78, R40, RZ ;  /* 0x000000284e247224 */ /* 0x000fe200078e02ff */
[----:B------:R-:W-:Y:S01]  /*a710*/  SHF.L.U32 R115, R94, 0x8, RZ ;  /* 0x000000085e737819 */ /* 0x000fe200000006ff */
[C---:B------:R-:W-:Y:S01]  /*a720*/  IMAD R17, R78.reuse, R21, RZ ;  /* 0x000000154e117224 */ /* 0x040fe200078e02ff */
[C---:B------:R-:W-:Y:S01]  /*a730*/  PRMT R114, R95.reuse, 0x8880, RZ ;  /* 0x000088805f727816 */ /* 0x040fe200000000ff */
[C---:B------:R-:W-:Y:S01]  /*a740*/  IMAD R40, R78.reuse, R44, RZ ;  /* 0x0000002c4e287224 */ /* 0x040fe200078e02ff */
[----:B------:R-:W-:Y:S01]  /*a750*/  SHF.L.U32 R113, R95, 0x10, RZ ;  /* 0x000000105f717819 */ /* 0x000fe200000006ff */
[----:B------:R-:W-:Y:S01]  /*a760*/  IMAD R21, R78, R25, RZ ;  /* 0x000000194e157224 */ /* 0x000fe200078e02ff */
[----:B------:R-:W-:Y:S01]  /*a770*/  PRMT R111, R96, 0x8880, RZ ;  /* 0x00008880606f7816 */ /* 0x000fe200000000ff */
        /* <DEDUP_REMOVED lines=8> */
[C---:B------:R-:W-:Y:S01]  /*a800*/  IMAD R52, R78.reuse, R56, RZ ;  /* 0x000000384e347224 */ /* 0x040fe200078e02ff */
[----:B------:R-:W-:Y:S01]  /*a810*/  SHF.L.U32 R142, R101, 0x8, RZ ;  /* 0x00000008658e7819 */ /* 0x000fe200000006ff */
[C---:B------:R-:W-:Y:S01]  /*a820*/  IMAD R8, R78.reuse, R8, RZ ;  /* 0x000000084e087224 */ /* 0x040fe200078e02ff */
[C---:B------:R-:W-:Y:S01]  /*a830*/  SHF.L.U32 R101, R99.reuse, 0x10, RZ ;  /* 0x0000001063657819 */ /* 0x040fe200000006ff */
[----:B------:R-:W-:Y:S01]  /*a840*/  IMAD R33, R78, R37, RZ ;  /* 0x000000254e217224 */ /* 0x000fe200078e02ff */
[----:B------:R-:W-:Y:S01]  /*a850*/  SHF.L.U32 R139, R102, 0x8, RZ ;  /* 0x00000008668b7819 */ /* 0x000fe200000006ff */
[C---:B------:R-:W-:Y:S01]  /*a860*/  IMAD R56, R78.reuse, R60, RZ ;  /* 0x0000003c4e387224 */ /* 0x040fe200078e02ff */
[----:B------:R-:W-:Y:S01]  /*a870*/  PRMT R102, R99, 0x8880, RZ ;  /* 0x0000888063667816 */ /* 0x000fe200000000ff */
[C---:B------:R-:W-:Y:S01]  /*a880*/  IMAD R37, R78.reuse, R41, RZ ;  /* 0x000000294e257224 */ /* 0x040fe200078e02ff */
[----:B------:R-:W-:Y:S01]  /*a890*/  SHF.L.U32 R136, R103, 0x8, RZ ;  /* 0x0000000867887819 */ /* 0x000fe200000006ff */
[C---:B------:R-:W-:Y:S01]  /*a8a0*/  IMAD R60, R78.reuse, R64, RZ ;  /* 0x000000404e3c7224 */ /* 0x040fe200078e02ff */
[----:B------:R-:W-:Y:S01]  /*a8b0*/  I2IP.S8.S32.SAT R64, R7, R6, RZ ;  /* 0x0000000607407239 */ /* 0x000fe200000014ff */
[C---:B------:R-:W-:Y:S01]  /*a8c0*/  IMAD R9, R78.reuse, R9, RZ ;  /* 0x000000094e097224 */ /* 0x040fe200078e02ff */
[----:B------:R-:W-:Y:S01]  /*a8d0*/  SHF.R.S32.HI R6, RZ, 0x18, R140 ;  /* 0x00000018ff067819 */ /* 0x000fe2000001148c */
[C---:B------:R-:W-:Y:S01]  /*a8e0*/  IMAD R41, R78.reuse, R45, RZ ;  /* 0x0000002d4e297224 */ /* 0x040fe200078e02ff */
[----:B------:R-:W-:Y:S01]  /*a8f0*/  SHF.R.S32.HI R7, RZ, 0x18, R142 ;  /* 0x00000018ff077819 */ /* 0x000fe2000001148e */
[----:B------:R-:W-:Y:S01]  /*a900*/  IMAD R45, R78, R49, RZ ;  /* 0x000000314e2d7224 */ /* 0x000fe200078e02ff */
[----:B------:R-:W-:Y:S01]  /*a910*/  SHF.L.U32 R133, R88, 0x8, RZ ;  /* 0x0000000858857819 */ /* 0x000fe200000006ff */
[C---:B------:R-:W-:Y:S01]  /*a920*/  IMAD R10, R78.reuse, R10, RZ ;  /* 0x0000000a4e0a7224 */ /* 0x040fe200078e02ff */
[----:B------:R-:W-:Y:S01]  /*a930*/  SHF.R.S32.HI R88, RZ, 0x18, R89 ;  /* 0x00000018ff587819 */ /* 0x000fe20000011459 */
[C---:B------:R-:W-:Y:S01]  /*a940*/  IMAD R49, R78.reuse, R53, RZ ;  /* 0x000000354e317224 */ /* 0x040fe200078e02ff */
[----:B------:R-:W-:Y:S01]  /*a950*/  SHF.L.U32 R130, R89, 0x8, RZ ;  /* 0x0000000859827819 */ /* 0x000fe200000006ff */
[-C--:B------:R-:W-:Y:S01]  /*a960*/  IMAD R8, R81, R82.reuse, R8 ;  /* 0x0000005251087224 */ /* 0x080fe200078e0208 */
[----:B------:R-:W-:Y:S01]  /*a970*/  SHF.R.S32.HI R81, RZ, 0x18, R139 ;  /* 0x00000018ff517819 */ /* 0x000fe2000001148b */
[C---:B------:R-:W-:Y:S01]  /*a980*/  IMAD R53, R78.reuse, R57, RZ ;  /* 0x000000394e357224 */ /* 0x040fe200078e02ff */
[----:B------:R-:W-:Y:S01]  /*a990*/  SHF.R.S32.HI R89, RZ, 0x18, R90 ;  /* 0x00000018ff597819 */ /* 0x000fe2000001145a */
[C---:B------:R-:W-:Y:S01]  /*a9a0*/  IMAD R11, R78.reuse, R11, RZ ;  /* 0x0000000b4e0b7224 */ /* 0x040fe200078e02ff */
[----:B------:R-:W-:Y:S01]  /*a9b0*/  SHF.R.S32.HI R90, RZ, 0x18, R91 ;  /* 0x00000018ff5a7819 */ /* 0x000fe2000001145b */
[C---:B------:R-:W-:Y:S01]  /*a9c0*/  IMAD R57, R78.reuse, R61, RZ ;  /* 0x0000003d4e397224 */ /* 0x040fe200078e02ff */
[----:B------:R-:W-:Y:S01]  /*a9d0*/  SHF.L.U32 R124, R91, 0x8, RZ ;  /* 0x000000085b7c7819 */ /* 0x000fe200000006ff */
[----:B------:R-:W-:Y:S01]  /*a9e0*/  IMAD R9, R83, R82, R9 ;  /* 0x0000005253097224 */ /* 0x000fe200078e0209 */
[----:B------:R-:W-:Y:S01]  /*a9f0*/  SHF.R.S32.HI R91, RZ, 0x18, R92 ;  /* 0x00000018ff5b7819 */ /* 0x000fe2000001145c */
[----:B------:R-:W-:Y:S01]  /*aa00*/  IMAD R61, R78, R65, RZ ;  /* 0x000000414e3d7224 */ /* 0x000fe200078e02ff */
[----:B------:R-:W-:Y:S01]  /*aa10*/  SHF.L.U32 R121, R92, 0x8, RZ ;  /* 0x000000085c797819 */ /* 0x000fe200000006ff */
[C---:B------:R-:W-:Y:S01]  /*aa20*/  IMAD R12, R78.reuse, R12, RZ ;  /* 0x0000000c4e0c7224 */ /* 0x040fe200078e02ff */
[----:B------:R-:W-:Y:S01]  /*aa30*/  SHF.R.S32.HI R92, RZ, 0x18, R93 ;  /* 0x00000018ff5c7819 */ /* 0x000fe2000001145d */
[----:B------:R-:W-:Y:S01]  /*aa40*/  IMAD.MOV.U32 R65, RZ, RZ, R141 ;  /* 0x000000ffff417224 */ /* 0x000fe200078e008d */
[----:B------:R-:W-:Y:S01]  /*aa50*/  SHF.L.U32 R118, R93, 0x8, RZ ;  /* 0x000000085d767819 */ /* 0x000fe200000006ff */
[----:B------:R-:W-:Y:S01]  /*aa60*/  IMAD R10, R7, R82, R10 ;  /* 0x00000052070a7224 */ /* 0x000fe200078e020a */
[----:B------:R-:W-:Y:S01]  /*aa70*/  MOV R7, R138 ;  /* 0x0000008a00077202 */ /* 0x000fe20000000f00 */
[----:B------:R-:W-:Y:S01]  /*aa80*/  IMAD R13, R78, R13, RZ ;  /* 0x0000000d4e0d7224 */ /* 0x000fe200078e02ff */
[----:B------:R-:W-:Y:S01]  /*aa90*/  SHF.R.S32.HI R93, RZ, 0x18, R94 ;  /* 0x00000018ff5d7819 */ /* 0x000fe2000001145e */
[----:B------:R-:W-:Y:S01]  /*aaa0*/  IMAD R11, R84, R82, R11 ;  /* 0x00000052540b7224 */ /* 0x000fe200078e020b */
[----:B------:R-:W-:Y:S01]  /*aab0*/  I2IP.S8.S32.SAT R84, R5, R4, R64 ;  /* 0x0000000405547239 */ /* 0x000fe20000001440 */
[C---:B------:R-:W-:Y:S01]  /*aac0*/  IMAD R14, R78.reuse, R14, RZ ;  /* 0x0000000e4e0e7224 */ /* 0x040fe200078e02ff */
[----:B------:R-:W-:Y:S01]  /*aad0*/  SHF.R.S32.HI R5, RZ, 0x18, R137 ;  /* 0x00000018ff057819 */ /* 0x000fe20000011489 */
[----:B------:R-:W-:Y:S01]  /*aae0*/  IMAD R12, R65, R82, R12 ;  /* 0x00000052410c7224 */ /* 0x000fe200078e020c */
[----:B------:R-:W-:Y:S01]  /*aaf0*/  I2IP.S8.S32.SAT R10, R11, R10, RZ ;  /* 0x0000000a0b0a7239 */ /* 0x000fe200000014ff */
[----:B------:R-:W-:Y:S01]  /*ab00*/  IMAD R15, R78, R15, RZ ;  /* 0x0000000f4e0f7224 */ /* 0x000fe200078e02ff */
[----:B------:R-:W-:Y:S01]  /*ab10*/  SHF.R.S32.HI R94, RZ, 0x18, R95 ;  /* 0x00000018ff5e7819 */ /* 0x000fe2000001145f */
[-C--:B------:R-:W-:Y:S01]  /*ab20*/  IMAD R13, R6, R82.reuse, R13 ;  /* 0x00000052060d7224 */ /* 0x080fe200078e020d */
[----:B------:R-:W-:Y:S01]  /*ab30*/  SHF.R.S32.HI R6, RZ, 0x18, R134 ;  /* 0x00000018ff067819 */ /* 0x000fe20000011486 */
[-C--:B------:R-:W-:Y:S01]  /*ab40*/  IMAD R14, R81, R82.reuse, R14 ;  /* 0x00000052510e7224 */ /* 0x080fe200078e020e */
        /* <DEDUP_REMOVED lines=10> */
[----:B------:R-:W-:Y:S01]  /*abf0*/  MOV R5, R135 ;  /* 0x0000008700057202 */ /* 0x000fe20000000f00 */
[-C--:B------:R-:W-:Y:S01]  /*ac00*/  IMAD R3, R4, R82.reuse, R3 ;  /* 0x0000005204037224 */ /* 0x080fe200078e0203 */
[----:B------:R-:W-:Y:S01]  /*ac10*/  SHF.R.S32.HI R4, RZ, 0x18, R131 ;  /* 0x00000018ff047819 */ /* 0x000fe20000011483 */
[----:B------:R-:W-:Y:S01]  /*ac20*/  IMAD R19, R86, R82, R19 ;  /* 0x0000005256137224 */ /* 0x000fe200078e0213 */
[----:B------:R-:W-:Y:S01]  /*ac30*/  I2IP.S8.S32.SAT R86, R13, R12, R14 ;  /* 0x0000000c0d567239 */ /* 0x000fe2000000140e */
[----:B------:R-:W-:Y:S01]  /*ac40*/  IMAD R18, R78, R22, RZ ;  /* 0x000000164e127224 */ /* 0x000fe200078e02ff */
[----:B------:R-:W-:Y:S01]  /*ac50*/  SHF.L.U32 R109, R96, 0x8, RZ ;  /* 0x00000008606d7819 */ /* 0x000fe200000006ff */
[----:B------:R-:W-:Y:S01]  /*ac60*/  IMAD R16, R5, R82, R16 ;  /* 0x0000005205107224 */ /* 0x000fe200078e0210 */
[----:B------:R-:W-:Y:S01]  /*ac70*/  I2IP.S8.S32.SAT R19, R19, R3, RZ ;  /* 0x0000000313137239 */ /* 0x000fe200000014ff */
[----:B------:R-:W-:Y:S01]  /*ac80*/  IMAD R23, R78, R23, RZ ;  /* 0x000000174e177224 */ /* 0x000fe200078e02ff */
[----:B------:R-:W-:Y:S01]  /*ac90*/  MOV R3, R132 ;  /* 0x0000008400037202 */ /* 0x000fe20000000f00 */
[-C--:B------:R-:W-:Y:S01]  /*aca0*/  IMAD R17, R6, R82.reuse, R17 ;  /* 0x0000005206117224 */ /* 0x080fe200078e0211 */
[----:B------:R-:W-:Y:S01]  /*acb0*/  MOV R5, R129 ;  /* 0x0000008100057202 */ /* 0x000fe20000000f00 */
[-C--:B------:R-:W-:Y:S01]  /*acc0*/  IMAD R18, R7, R82.reuse, R18 ;  /* 0x0000005207127224 */ /* 0x080fe200078e0212 */
[----:B------:R-:W-:Y:S01]  /*acd0*/  SHF.R.S32.HI R7, RZ, 0x18, R127 ;  /* 0x00000018ff077819 */ /* 0x000fe2000001147f */
[----:B------:R-:W-:Y:S01]  /*ace0*/  IMAD R23, R87, R82, R23 ;  /* 0x0000005257177224 */ /* 0x000fe200078e0217 */
[----:B------:R-:W-:Y:S01]  /*acf0*/  I2IP.S8.S32.SAT R87, R2, R0, R19 ;  /* 0x0000000002577239 */ /* 0x000fe20000001413 */
[----:B------:R-:W-:Y:S01]  /*ad00*/  IMAD R20, R3, R82, R20 ;  /* 0x0000005203147224 */ /* 0x000fe200078e0214 */
[----:B------:R-:W-:Y:S01]  /*ad10*/  SHF.R.S32.HI R3, RZ, 0x18, R130 ;  /* 0x00000018ff037819 */ /* 0x000fe20000011482 */
[C---:B------:R-:W-:Y:S01]  /*ad20*/  IMAD R22, R78.reuse, R26, RZ ;  /* 0x0000001a4e167224 */ /* 0x040fe200078e02ff */
[----:B------:R-:W-:Y:S01]  /*ad30*/  I2IP.S8.S32.SAT R18, R23, R18, RZ ;  /* 0x0000001217127239 */ /* 0x000fe200000014ff */
[----:B------:R-:W-:Y:S01]  /*ad40*/  IMAD R27, R78, R27, RZ ;  /* 0x0000001b4e1b7224 */ /* 0x000fe200078e02ff */
[----:B------:R1:W-:Y:S01]  /*ad50*/  STS.128 [R153+UR49+0xa200], R84 ;  /* 0x00a2005499007988 */ /* 0x0003e20008000c31 */
[----:B------:R-:W-:Y:S01]  /*ad60*/  IMAD R21, R4, R82, R21 ;  /* 0x0000005204157224 */ /* 0x000fe200078e0215 */
[----:B------:R-:W-:Y:S01]  /*ad70*/  I2IP.S8.S32.SAT R16, R17, R16, R18 ;  /* 0x0000001011107239 */ /* 0x000fe20000001412 */
[-C--:B------:R-:W-:Y:S01]  /*ad80*/  IMAD R22, R3, R82.reuse, R22 ;  /* 0x0000005203167224 */ /* 0x080fe200078e0216 */
[----:B------:R-:W-:Y:S01]  /*ad90*/  SHF.R.S32.HI R0, RZ, 0x18, R128 ;  /* 0x00000018ff007819 */ /* 0x000fe20000011480 */
[----:B------:R-:W-:Y:S01]  /*ada0*/  IMAD R27, R88, R82, R27 ;  /* 0x00000052581b7224 */ /* 0x000fe200078e021b */
[----:B------:R-:W-:Y:S01]  /*adb0*/  SHF.R.S32.HI R96, RZ, 0x18, R97 ;  /* 0x00000018ff607819 */ /* 0x000fe20000011461 */
[C---:B------:R-:W-:Y:S01]  /*adc0*/  IMAD R26, R78.reuse, R30, RZ ;  /* 0x0000001e4e1a7224 */ /* 0x040fe200078e02ff */
[----:B------:R-:W-:Y:S01]  /*add0*/  SHF.L.U32 R106, R97, 0x8, RZ ;  /* 0x00000008616a7819 */ /* 0x000fe200000006ff */
[----:B------:R-:W-:Y:S01]  /*ade0*/  IMAD R24, R5, R82, R24 ;  /* 0x0000005205187224 */ /* 0x000fe200078e0218 */
[----:B------:R-:W-:Y:S01]  /*adf0*/  I2IP.S8.S32.SAT R17, R27, R22, RZ ;  /* 0x000000161b117239 */ /* 0x000fe200000014ff */
[----:B------:R-:W-:Y:S01]  /*ae00*/  IMAD R31, R78, R31, RZ ;  /* 0x0000001f4e1f7224 */ /* 0x000fe200078e02ff */
[----:B------:R-:W-:Y:S01]  /*ae10*/  SHF.R.S32.HI R5, RZ, 0x18, R124 ;  /* 0x00000018ff057819 */ /* 0x000fe2000001147c */
[----:B------:R-:W-:Y:S01]  /*ae20*/  IMAD R25, R0, R82, R25 ;  /* 0x0000005200197224 */ /* 0x000fe200078e0219 */
[----:B------:R-:W-:Y:S01]  /*ae30*/  I2IP.S8.S32.SAT R17, R21, R20, R17 ;  /* 0x0000001415117239 */ /* 0x000fe20000001411 */
[-C--:B------:R-:W-:Y:S01]  /*ae40*/  IMAD R26, R7, R82.reuse, R26 ;  /* 0x00000052071a7224 */ /* 0x080fe200078e021a */
[----:B------:R-:W-:Y:S01]  /*ae50*/  SHF.R.S32.HI R0, RZ, 0x18, R125 ;  /* 0x00000018ff007819 */ /* 0x000fe2000001147d */
[----:B------:R-:W-:Y:S01]  /*ae60*/  IMAD.MOV.U32 R3, RZ, RZ, R126 ;  /* 0x000000ffff037224 */ /* 0x000fe200078e007e */
[----:B------:R-:W-:Y:S01]  /*ae70*/  SHF.R.S32.HI R7, RZ, 0x18, R118 ;  /* 0x00000018ff077819 */ /* 0x000fe20000011476 */
[----:B------:R-:W-:Y:S01]  /*ae80*/  IMAD R31, R89, R82, R31 ;  /* 0x00000052591f7224 */ /* 0x000fe200078e021f */
[----:B------:R-:W-:Y:S01]  /*ae90*/  SHF.R.S32.HI R97, RZ, 0x18, R98 ;  /* 0x00000018ff617819 */ /* 0x000fe20000011462 */
[----:B------:R-:W-:Y:S01]  /*aea0*/  IMAD R30, R78, R34, RZ ;  /* 0x000000224e1e7224 */ /* 0x000fe200078e02ff */
[----:B------:R-:W-:Y:S01]  /*aeb0*/  SHF.L.U32 R103, R98, 0x8, RZ ;  /* 0x0000000862677819 */ /* 0x000fe200000006ff */
[----:B------:R-:W-:Y:S01]  /*aec0*/  IMAD R28, R3, R82, R28 ;  /* 0x00000052031c7224 */ /* 0x000fe200078e021c */
[----:B------:R-:W-:Y:S01]  /*aed0*/  I2IP.S8.S32.SAT R18, R31, R26, RZ ;  /* 0x0000001a1f127239 */ /* 0x000fe200000014ff */
[----:B------:R-:W-:Y:S01]  /*aee0*/  IMAD R35, R78, R35, RZ ;  /* 0x000000234e237224 */ /* 0x000fe200078e02ff */
[----:B------:R-:W-:Y:S01]  /*aef0*/  MOV R3, R123 ;  /* 0x0000007b00037202 */ /* 0x000fe20000000f00 */
[----:B------:R-:W-:Y:S01]  /*af00*/  IMAD R29, R0, R82, R29 ;  /* 0x00000052001d7224 */ /* 0x000fe200078e021d */
[----:B------:R-:W-:Y:S01]  /*af10*/  I2IP.S8.S32.SAT R18, R25, R24, R18 ;  /* 0x0000001819127239 */ /* 0x000fe20000001412 */
[-C--:B------:R-:W-:Y:S01]  /*af20*/  IMAD R30, R5, R82.reuse, R30 ;  /* 0x00000052051e7224 */ /* 0x080fe200078e021e */
[----:B------:R-:W-:Y:S01]  /*af30*/  SHF.R.S32.HI R0, RZ, 0x18, R122 ;  /* 0x00000018ff007819 */ /* 0x000fe2000001147a */
[----:B------:R-:W-:Y:S01]  /*af40*/  IMAD R35, R90, R82, R35 ;  /* 0x000000525a237224 */ /* 0x000fe200078e0223 */
[----:B------:R-:W-:Y:S01]  /*af50*/  MOV R5, R120 ;  /* 0x0000007800057202 */ /* 0x000fe20000000f00 */
[----:B------:R-:W-:Y:S01]  /*af60*/  IMAD R32, R3, R82, R32 ;  /* 0x0000005203207224 */ /* 0x000fe200078e0220 */
[----:B------:R-:W-:Y:S01]  /*af70*/  SHF.R.S32.HI R3, RZ, 0x18, R121 ;  /* 0x00000018ff037819 */ /* 0x000fe20000011479 */
[C---:B------:R-:W-:Y:S01]  /*af80*/  IMAD R34, R78.reuse, R38, RZ ;  /* 0x000000264e227224 */ /* 0x040fe200078e02ff */
[----:B------:R-:W-:Y:S01]  /*af90*/  I2IP.S8.S32.SAT R19, R35, R30, RZ ;  /* 0x0000001e23137239 */ /* 0x000fe200000014ff */
[----:B------:R-:W-:Y:S01]  /*afa0*/  IMAD R39, R78, R39, RZ ;  /* 0x000000274e277224 */ /* 0x000fe200078e02ff */
[----:B------:R-:W-:Y:S01]  /*afb0*/  SHF.R.S32.HI R98, RZ, 0x18, R99 ;  /* 0x00000018ff627819 */ /* 0x000fe20000011463 */
[----:B------:R-:W-:Y:S01]  /*afc0*/  IMAD R33, R0, R82, R33 ;  /* 0x0000005200217224 */ /* 0x000fe200078e0221 */
[----:B------:R-:W-:Y:S01]  /*afd0*/  I2IP.S8.S32.SAT R19, R29, R28, R19 ;  /* 0x0000001c1d137239 */ /* 0x000fe20000001413 */
[-C--:B------:R-:W-:Y:S01]  /*afe0*/  IMAD R34, R3, R82.reuse, R34 ;  /* 0x0000005203227224 */ /* 0x080fe200078e0222 */
[----:B------:R-:W-:Y:S01]  /*aff0*/  SHF.R.S32.HI R0, RZ, 0x18, R119 ;  /* 0x00000018ff007819 */ /* 0x000fe20000011477 */
[----:B------:R-:W-:Y:S01]  /*b000*/  IMAD R39, R91, R82, R39 ;  /* 0x000000525b277224 */ /* 0x000fe200078e0227 */
[----:B------:R-:W-:Y:S01]  /*b010*/  MOV R3, R117 ;  /* 0x0000007500037202 */ /* 0x000fe20000000f00 */
[C---:B------:R-:W-:Y:S01]  /*b020*/  IMAD R38, R78.reuse, R42, RZ ;  /* 0x0000002a4e267224 */ /* 0x040fe200078e02ff */
[----:B------:R1:W-:Y:S01]  /*b030*/  STS.128 [R172+0xa200], R16 ;  /* 0x00a20010ac007388 */ /* 0x0003e20000000c00 */
        /* <DEDUP_REMOVED lines=8> */
[-C--:B------:R-:W-:Y:S01]  /*b0c0*/  IMAD R43, R92, R82.reuse, R43 ;  /* 0x000000525c2b7224 */ /* 0x080fe200078e022b */
[----:B------:R-:W-:Y:S01]  /*b0d0*/  SHF.R.S32.HI R7, RZ, 0x18, R112 ;  /* 0x00000018ff077819 */ /* 0x000fe20000011470 */
[----:B------:R-:W-:Y:S01]  /*b0e0*/  IMAD R40, R3, R82, R40 ;  /* 0x0000005203287224 */ /* 0x000fe200078e0228 */
[----:B------:R-:W-:Y:S01]  /*b0f0*/  SHF.R.S32.HI R3, RZ, 0x18, R115 ;  /* 0x00000018ff037819 */ /* 0x000fe20000011473 */
[C---:B------:R-:W-:Y:S01]  /*b100*/  IMAD R42, R78.reuse, R46, RZ ;  /* 0x0000002e4e2a7224 */ /* 0x040fe200078e02ff */
[----:B------:R-:W-:Y:S01]  /*b110*/  I2IP.S8.S32.SAT R38, R43, R38, RZ ;  /* 0x000000262b267239 */ /* 0x000fe200000014ff */
[----:B------:R-:W-:Y:S01]  /*b120*/  IMAD R47, R78, R47, RZ ;  /* 0x0000002f4e2f7224 */ /* 0x000fe200078e02ff */
[----:B------:R-:W-:Y:S01]  /*b130*/  SHF.L.U32 R100, R99, 0x8, RZ ;  /* 0x0000000863647819 */ /* 0x000fe200000006ff */
[----:B------:R-:W-:Y:S01]  /*b140*/  IMAD R41, R0, R82, R41 ;  /* 0x0000005200297224 */ /* 0x000fe200078e0229 */
[----:B------:R-:W-:Y:S01]  /*b150*/  I2IP.S8.S32.SAT R33, R37, R36, R38 ;  /* 0x0000002425217239 */ /* 0x000fe20000001426 */
[-C--:B------:R-:W-:Y:S01]  /*b160*/  IMAD R42, R3, R82.reuse, R42 ;  /* 0x00000052032a7224 */ /* 0x080fe200078e022a */
[----:B------:R-:W-:Y:S01]  /*b170*/  SHF.R.S32.HI R0, RZ, 0x18, R113 ;  /* 0x00000018ff007819 */ /* 0x000fe20000011471 */
[----:B------:R-:W-:Y:S01]  /*b180*/  IMAD R47, R93, R82, R47 ;  /* 0x000000525d2f7224 */ /* 0x000fe200078e022f */
[----:B------:R-:W-:Y:S01]  /*b190*/  IADD3 R76, PT, PT, R76, 0x1, RZ ;  /* 0x000000014c4c7810 */ /* 0x000fe20007ffe0ff */
[C---:B------:R-:W-:Y:S02]  /*b1a0*/  IMAD R46, R78.reuse, R50, RZ ;  /* 0x000000324e2e7224 */ /* 0x040fe400078e02ff */
        /* <DEDUP_REMOVED lines=8> */
[----:B------:R-:W-:Y:S02]  /*b230*/  IMAD.MOV.U32 R3, RZ, RZ, R111 ;  /* 0x000000ffff037224 */ /* 0x000fe400078e006f */
[-C--:B------:R-:W-:Y:S02]  /*b240*/  IMAD R51, R94, R82.reuse, R51 ;  /* 0x000000525e337224 */ /* 0x080fe400078e0233 */
[----:B------:R-:W-:Y:S01]  /*b250*/  IMAD R48, R3, R82, R48 ;  /* 0x0000005203307224 */ /* 0x000fe200078e0230 */
[----:B------:R-:W-:Y:S01]  /*b260*/  SHF.R.S32.HI R3, RZ, 0x18, R109 ;  /* 0x00000018ff037819 */ /* 0x000fe2000001146d */
[C---:B------:R-:W-:Y:S01]  /*b270*/  IMAD R50, R78.reuse, R54, RZ ;  /* 0x000000364e327224 */ /* 0x040fe200078e02ff */
[----:B------:R-:W-:Y:S01]  /*b280*/  I2IP.S8.S32.SAT R35, R51, R46, RZ ;  /* 0x0000002e33237239 */ /* 0x000fe200000014ff */
[----:B------:R-:W-:Y:S02]  /*b290*/  IMAD R55, R78, R55, RZ ;  /* 0x000000374e377224 */ /* 0x000fe400078e02ff */
[----:B------:R-:W-:Y:S01]  /*b2a0*/  IMAD R49, R0, R82, R49 ;  /* 0x0000005200317224 */ /* 0x000fe200078e0231 */
[----:B------:R-:W-:Y:S01]  /*b2b0*/  I2IP.S8.S32.SAT R35, R45, R44, R35 ;  /* 0x0000002c2d237239 */ /* 0x000fe20000001423 */
[-C--:B------:R-:W-:Y:S01]  /*b2c0*/  IMAD R50, R3, R82.reuse, R50 ;  /* 0x0000005203327224 */ /* 0x080fe200078e0232 */
[----:B------:R-:W-:Y:S01]  /*b2d0*/  SHF.R.S32.HI R0, RZ, 0x18, R107 ;  /* 0x00000018ff007819 */ /* 0x000fe2000001146b */
[----:B------:R-:W-:Y:S01]  /*b2e0*/  IMAD R55, R95, R82, R55 ;  /* 0x000000525f377224 */ /* 0x000fe200078e0237 */
[----:B------:R-:W-:Y:S01]  /*b2f0*/  SHF.R.S32.HI R3, RZ, 0x18, R106 ;  /* 0x00000018ff037819 */ /* 0x000fe2000001146a */
        /* <DEDUP_REMOVED lines=11> */
[----:B------:R-:W-:Y:S01]  /*b3b0*/  SHF.R.S32.HI R3, RZ, 0x18, R103 ;  /* 0x00000018ff037819 */ /* 0x000fe20000011467 */
[----:B------:R-:W-:Y:S02]  /*b3c0*/  IMAD R58, R78, R62, RZ ;  /* 0x0000003e4e3a7224 */ /* 0x000fe400078e02ff */
[----:B------:R-:W-:Y:S01]  /*b3d0*/  IMAD R56, R5, R82, R56 ;  /* 0x0000005205387224 */ /* 0x000fe200078e0238 */
[----:B------:R-:W-:Y:S01]  /*b3e0*/  MOV R5, R102 ;  /* 0x0000006600057202 */ /* 0x000fe20000000f00 */
[----:B------:R-:W-:Y:S01]  /*b3f0*/  IMAD R57, R0, R82, R57 ;  /* 0x0000005200397224 */ /* 0x000fe200078e0239 */
[----:B------:R-:W-:Y:S01]  /*b400*/  SHF.R.S32.HI R0, RZ, 0x18, R101 ;  /* 0x00000018ff007819 */ /* 0x000fe20000011465 */
[C---:B------:R-:W-:Y:S01]  /*b410*/  IMAD R63, R78.reuse, R63, RZ ;  /* 0x0000003f4e3f7224 */ /* 0x040fe200078e02ff */
[----:B------:R-:W-:Y:S01]  /*b420*/  I2IP.S8.S32.SAT R54, R59, R54, RZ ;  /* 0x000000363b367239 */ /* 0x000fe200000014ff */
[-C--:B------:R-:W-:Y:S01]  /*b430*/  IMAD R58, R3, R82.reuse, R58 ;  /* 0x00000052033a7224 */ /* 0x080fe200078e023a */
[----:B------:R-:W-:Y:S01]  /*b440*/  SHF.R.S32.HI R3, RZ, 0x18, R100 ;  /* 0x00000018ff037819 */ /* 0x000fe20000011464 */
[----:B------:R-:W-:Y:S01]  /*b450*/  IMAD R63, R97, R82, R63 ;  /* 0x00000052613f7224 */ /* 0x000fe200078e023f */
[----:B------:R-:W-:Y:S01]  /*b460*/  I2IP.S8.S32.SAT R49, R53, R52, R54 ;  /* 0x0000003435317239 */ /* 0x000fe20000001436 */
        /* <DEDUP_REMOVED lines=28> */
.L_x_132:
[----:B------:R-:W-:Y:S05]  /*b630*/  BSYNC.RECONVERGENT B0 ;  /* 0x0000000000007941 */ /* 0x000fea0003800200 */
.L_x_131:
[----:B------:R-:W-:Y:S01]  /*b640*/  BAR.SYNC.DEFER_BLOCKING 0x1, 0x80 ;  /* 0x0042000000007b1d */ /* 0x000fe20000010000 */
[----:B------:R-:W-:Y:S01]  /*b650*/  ISETP.NE.AND P2, PT, R168, RZ, PT ;  /* 0x000000ffa800720c */ /* 0x000fe20003f45270 */
[----:B------:R-:W-:Y:S01]  /*b660*/  IMAD.IADD R20, R75, 0x1, R150 ;  /* 0x000000014b147824 */ /* 0x000fe200078e0296 */
[----:B------:R-:W-:Y:S01]  /*b670*/  ISETP.NE.AND P0, PT, R169, 0x2, PT ;  /* 0x00000002a900780c */ /* 0x000fe20003f05270 */
[----:B------:R-:W-:Y:S01]  /*b680*/  IMAD.IADD R21, R77, 0x1, R152 ;  /* 0x000000014d157824 */ /* 0x000fe200078e0298 */
[----:B------:R-:W-:Y:S02]  /*b690*/  ISETP.NE.AND P1, PT, R76, 0x2, PT ;  /* 0x000000024c00780c */ /* 0x000fe40003f25270 */
[----:B------:R-:W-:Y:S02]  /*b6a0*/  SEL R0, RZ, 0x1, P0 ;  /* 0x00000001ff007807 */ /* 0x000fe40000000000 */
[----:B------:R-:W-:Y:S02]  /*b6b0*/  SEL R3, RZ, 0x1, P1 ;  /* 0x00000001ff037807 */ /* 0x000fe40000800000 */
[----:B------:R-:W-:Y:S02]  /*b6c0*/  LOP3.LUT R161, R161, R0, RZ, 0x3c, !PT ;  /* 0x00000000a1a17212 */ /* 0x000fe400078e3cff */
[----:B------:R-:W-:Y:S02]  /*b6d0*/  LOP3.LUT R162, R162, R3, RZ, 0x3c, !PT ;  /* 0x00000003a2a27212 */ /* 0x000fe400078e3cff */
[----:B------:R-:W-:Y:S02]  /*b6e0*/  @P2 R2UR UR36, R158 ;  /* 0x000000009e2422ca */ /* 0x000fe400000e0000 */
[----:B------:R-:W-:Y:S02]  /*b6f0*/  SEL R169, R169, RZ, P0 ;  /* 0x000000ffa9a97207 */ /* 0x000fe40000000000 */
[----:B------:R-:W-:Y:S01]  /*b700*/  SEL R76, R76, RZ, P1 ;  /* 0x000000ff4c4c7207 */ /* 0x000fe20000800000 */
[----:B------:R-:W-:Y:S10]  /*b710*/  @P2 BRA `(.L_x_133) ;  /* 0xffffff9800a82947 */ /* 0x000ff4000383ffff */
[----:B------:R-:W-:Y:S05]  /*b720*/  EXIT ;  /* 0x000000000000794d */ /* 0x000fea0003800000 */
.L_x_20:
[----:B--2---:R2:W1:Y:S02]  /*b730*/  SYNCS.PHASECHK.TRANS64.TRYWAIT P0, [R3+URZ+0x180], R2 ;  /* 0x00018002030075a7 */ /* 0x00446400080011ff */
[----:B-1----:R-:W-:Y:S05]  /*b740*/  @!P0 NANOSLEEP.SYNCS 0x989680 ;  /* 0x009896800000895d */ /* 0x002fea0003900000 */
[----:B------:R-:W1:Y:S02]  /*b750*/  @!P0 SYNCS.PHASECHK.TRANS64 P0, [R3+URZ+0x180], R2 ;  /* 0x00018002030085a7 */ /* 0x000e6400080010ff */
[----:B-1----:R-:W-:Y:S05]  /*b760*/  @!P0 BRA `(.L_x_20) ;  /* 0xfffffffc00f08947 */ /* 0x002fea000383ffff */
[----:B------:R-:W-:Y:S05]  /*b770*/  BRA `(.L_x_134) ;  /* 0xffffff5c00e87947 */ /* 0x000fea000383ffff */
.L_x_23:
[----:B-1----:R-:W-:-:S07]  /*b780*/  MOV R2, UR33 ;  /* 0x0000002100027c02 */ /* 0x002fce0008000f00 */
.L_x_135:
[----:B-1----:R1:W2:Y:S02]  /*b790*/  SYNCS.PHASECHK.TRANS64.TRYWAIT P0, [R2+URZ+0x70], R5 ;  /* 0x00007005020075a7 */ /* 0x0022a400080011ff */
[----:B--2---:R-:W-:Y:S05]  /*b7a0*/  @!P0 NANOSLEEP.SYNCS 0x989680 ;  /* 0x009896800000895d */ /* 0x004fea0003900000 */
[----:B------:R-:W2:Y:S02]  /*b7b0*/  @!P0 SYNCS.PHASECHK.TRANS64 P0, [R2+URZ+0x70], R5 ;  /* 0x00007005020085a7 */ /* 0x000ea400080010ff */
[----:B--2---:R-:W-:Y:S05]  /*b7c0*/  @!P0 BRA `(.L_x_135) ;  /* 0xfffffffc00f08947 */ /* 0x004fea000383ffff */
[----:B------:R-:W-:Y:S05]  /*b7d0*/  BRA `(.L_x_22) ;  /* 0xffffff60003c7947 */ /* 0x000fea000383ffff */
.L_x_29:
[----:B-1----:R-:W-:-:S07]  /*b7e0*/  MOV R2, UR25 ;  /* 0x0000001900027c02 */ /* 0x002fce0008000f00 */
.L_x_136:
[----:B-1----:R1:W2:Y:S02]  /*b7f0*/  SYNCS.PHASECHK.TRANS64.TRYWAIT P0, [R2+URZ+0x70], R5 ;  /* 0x00007005020075a7 */ /* 0x0022a400080011ff */
[----:B--2---:R-:W-:Y:S05]  /*b800*/  @!P0 NANOSLEEP.SYNCS 0x989680 ;  /* 0x009896800000895d */ /* 0x004fea0003900000 */
[----:B------:R-:W2:Y:S02]  /*b810*/  @!P0 SYNCS.PHASECHK.TRANS64 P0, [R2+URZ+0x70], R5 ;  /* 0x00007005020085a7 */ /* 0x000ea400080010ff */
[----:B--2---:R-:W-:Y:S05]  /*b820*/  @!P0 BRA `(.L_x_136) ;  /* 0xfffffffc00f08947 */ /* 0x004fea000383ffff */
[----:B------:R-:W-:Y:S05]  /*b830*/  BRA `(.L_x_28) ;  /* 0xffffff6000fc7947 */ /* 0x000fea000383ffff */
.L_x_33:
[----:B-1----:R1:W2:Y:S02]  /*b840*/  SYNCS.PHASECHK.TRANS64.TRYWAIT P0, [R2+URZ+0x130], R3 ;  /* 0x00013003020075a7 */ /* 0x0022a400080011ff */
[----:B--2---:R-:W-:Y:S05]  /*b850*/  @!P0 NANOSLEEP.SYNCS 0x989680 ;  /* 0x009896800000895d */ /* 0x004fea0003900000 */
[----:B------:R-:W2:Y:S02]  /*b860*/  @!P0 SYNCS.PHASECHK.TRANS64 P0, [R2+URZ+0x130], R3 ;  /* 0x00013003020085a7 */ /* 0x000ea400080010ff */
[----:B--2---:R-:W-:Y:S05]  /*b870*/  @!P0 BRA `(.L_x_33) ;  /* 0xfffffffc00f08947 */ /* 0x004fea000383ffff */
[----:B------:R-:W-:Y:S05]  /*b880*/  BRA `(.L_x_137) ;  /* 0xffffff6400a07947 */ /* 0x000fea000383ffff */
.L_x_37:
[----:B----4-:R-:W-:-:S07]  /*b890*/  MOV R0, UR5 ;  /* 0x0000000500007c02 */ /* 0x010fce0008000f00 */
.L_x_138:
[----:B-1----:R1:W2:Y:S02]  /*b8a0*/  SYNCS.PHASECHK.TRANS64.TRYWAIT P0, [R0+URZ], R3 ;  /* 0x00000003000075a7 */ /* 0x0022a400080011ff */
[----:B--2---:R-:W-:Y:S05]  /*b8b0*/  @!P0 NANOSLEEP.SYNCS 0x989680 ;  /* 0x009896800000895d */ /* 0x004fea0003900000 */
[----:B------:R-:W2:Y:S02]  /*b8c0*/  @!P0 SYNCS.PHASECHK.TRANS64 P0, [R0+URZ], R3 ;  /* 0x00000003000085a7 */ /* 0x000ea400080010ff */
[----:B--2---:R-:W-:Y:S05]  /*b8d0*/  @!P0 BRA `(.L_x_138) ;  /* 0xfffffffc00f08947 */ /* 0x004fea000383ffff */
[----:B------:R-:W-:Y:S05]  /*b8e0*/  BRA `(.L_x_139) ;  /* 0xffffff6c00107947 */ /* 0x000fea000383ffff */
.L_x_38:
[----:B----4-:R-:W-:-:S07]  /*b8f0*/  MOV R0, UR5 ;  /* 0x0000000500007c02 */ /* 0x010fce0008000f00 */
.L_x_140:
[----:B-1----:R1:W2:Y:S02]  /*b900*/  SYNCS.PHASECHK.TRANS64.TRYWAIT P0, [R0+URZ], R3 ;  /* 0x00000003000075a7 */ /* 0x0022a400080011ff */
[----:B--2---:R-:W-:Y:S05]  /*b910*/  @!P0 NANOSLEEP.SYNCS 0x989680 ;  /* 0x009896800000895d */ /* 0x004fea0003900000 */
[----:B------:R-:W2:Y:S02]  /*b920*/  @!P0 SYNCS.PHASECHK.TRANS64 P0, [R0+URZ], R3 ;  /* 0x00000003000085a7 */ /* 0x000ea400080010ff */
[----:B--2---:R-:W-:Y:S05]  /*b930*/  @!P0 BRA `(.L_x_140) ;  /* 0xfffffffc00f08947 */ /* 0x004fea000383ffff */
[----:B------:R-:W-:Y:S05]  /*b940*/  BRA `(.L_x_141) ;  /* 0xffffff6c001c7947 */ /* 0x000fea000383ffff */
.L_x_39:
[----:B----4-:R-:W-:-:S07]  /*b950*/  MOV R0, UR5 ;  /* 0x0000000500007c02 */ /* 0x010fce0008000f00 */
.L_x_142:
[----:B-1----:R1:W2:Y:S02]  /*b960*/  SYNCS.PHASECHK.TRANS64.TRYWAIT P0, [R0+URZ], R3 ;  /* 0x00000003000075a7 */ /* 0x0022a400080011ff */
[----:B--2---:R-:W-:Y:S05]  /*b970*/  @!P0 NANOSLEEP.SYNCS 0x989680 ;  /* 0x009896800000895d */ /* 0x004fea0003900000 */
[----:B------:R-:W2:Y:S02]  /*b980*/  @!P0 SYNCS.PHASECHK.TRANS64 P0, [R0+URZ], R3 ;  /* 0x00000003000085a7 */ /* 0x000ea400080010ff */
[----:B--2---:R-:W-:Y:S05]  /*b990*/  @!P0 BRA `(.L_x_142) ;  /* 0xfffffffc00f08947 */ /* 0x004fea000383ffff */
[----:B------:R-:W-:Y:S05]  /*b9a0*/  BRA `(.L_x_143) ;  /* 0xffffff6c00287947 */ /* 0x000fea000383ffff */
.L_x_40:
[----:B----4-:R-:W-:-:S07]  /*b9b0*/  MOV R0, UR5 ;  /* 0x0000000500007c02 */ /* 0x010fce0008000f00 */
.L_x_144:
[----:B-1----:R1:W2:Y:S02]  /*b9c0*/  SYNCS.PHASECHK.TRANS64.TRYWAIT P0, [R0+URZ], R3 ;  /* 0x00000003000075a7 */ /* 0x0022a400080011ff */
[----:B--2---:R-:W-:Y:S05]  /*b9d0*/  @!P0 NANOSLEEP.SYNCS 0x989680 ;  /* 0x009896800000895d */ /* 0x004fea0003900000 */
[----:B------:R-:W2:Y:S02]  /*b9e0*/  @!P0 SYNCS.PHASECHK.TRANS64 P0, [R0+URZ], R3 ;  /* 0x00000003000085a7 */ /* 0x000ea400080010ff */
[----:B--2---:R-:W-:Y:S05]  /*b9f0*/  @!P0 BRA `(.L_x_144) ;  /* 0xfffffffc00f08947 */ /* 0x004fea000383ffff */
[----:B------:R-:W-:Y:S05]  /*ba00*/  BRA `(.L_x_145) ;  /* 0xffffff6c00347947 */ /* 0x000fea000383ffff */
.L_x_41:
[----:B----4-:R-:W-:-:S07]  /*ba10*/  MOV R0, UR5 ;  /* 0x0000000500007c02 */ /* 0x010fce0008000f00 */
.L_x_146:
[----:B-1----:R1:W2:Y:S02]  /*ba20*/  SYNCS.PHASECHK.TRANS64.TRYWAIT P0, [R0+URZ], R3 ;  /* 0x00000003000075a7 */ /* 0x0022a400080011ff */
[----:B--2---:R-:W-:Y:S05]  /*ba30*/  @!P0 NANOSLEEP.SYNCS 0x989680 ;  /* 0x009896800000895d */ /* 0x004fea0003900000 */
[----:B------:R-:W2:Y:S02]  /*ba40*/  @!P0 SYNCS.PHASECHK.TRANS64 P0, [R0+URZ], R3 ;  /* 0x00000003000085a7 */ /* 0x000ea400080010ff */
[----:B--2---:R-:W-:Y:S05]  /*ba50*/  @!P0 BRA `(.L_x_146) ;  /* 0xfffffffc00f08947 */ /* 0x004fea000383ffff */
[----:B------:R-:W-:Y:S05]  /*ba60*/  BRA `(.L_x_147) ;  /* 0xffffff6c00407947 */ /* 0x000fea000383ffff */
.L_x_42:
[----:B----4-:R-:W-:-:S07]  /*ba70*/  MOV R0, UR5 ;  /* 0x0000000500007c02 */ /* 0x010fce0008000f00 */
.L_x_148:
[----:B-1----:R1:W2:Y:S02]  /*ba80*/  SYNCS.PHASECHK.TRANS64.TRYWAIT P0, [R0+URZ], R3 ;  /* 0x00000003000075a7 */ /* 0x0022a400080011ff */
[----:B--2---:R-:W-:Y:S05]  /*ba90*/  @!P0 NANOSLEEP.SYNCS 0x989680 ;  /* 0x009896800000895d */ /* 0x004fea0003900000 */
[----:B------:R-:W2:Y:S02]  /*baa0*/  @!P0 SYNCS.PHASECHK.TRANS64 P0, [R0+URZ], R3 ;  /* 0x00000003000085a7 */ /* 0x000ea400080010ff */
[----:B--2---:R-:W-:Y:S05]  /*bab0*/  @!P0 BRA `(.L_x_148) ;  /* 0xfffffffc00f08947 */ /* 0x004fea000383ffff */
[----:B------:R-:W-:Y:S05]  /*bac0*/  BRA `(.L_x_149) ;  /* 0xffffff6c004c7947 */ /* 0x000fea000383ffff */
.L_x_43:
[----:B----4-:R-:W-:-:S07]  /*bad0*/  MOV R0, UR5 ;  /* 0x0000000500007c02 */ /* 0x010fce0008000f00 */
.L_x_150:
[----:B-1----:R1:W2:Y:S02]  /*bae0*/  SYNCS.PHASECHK.TRANS64.TRYWAIT P0, [R0+URZ], R3 ;  /* 0x00000003000075a7 */ /* 0x0022a400080011ff */
[----:B--2---:R-:W-:Y:S05]  /*baf0*/  @!P0 NANOSLEEP.SYNCS 0x989680 ;  /* 0x009896800000895d */ /* 0x004fea0003900000 */
[----:B------:R-:W2:Y:S02]  /*bb00*/  @!P0 SYNCS.PHASECHK.TRANS64 P0, [R0+URZ], R3 ;  /* 0x00000003000085a7 */ /* 0x000ea400080010ff */
[----:B--2---:R-:W-:Y:S05]  /*bb10*/  @!P0 BRA `(.L_x_150) ;  /* 0xfffffffc00f08947 */ /* 0x004fea000383ffff */
[----:B------:R-:W-:Y:S05]  /*bb20*/  BRA `(.L_x_151) ;  /* 0xffffff6c00587947 */ /* 0x000fea000383ffff */
.L_x_44:
[----:B----4-:R-:W-:-:S07]  /*bb30*/  MOV R0, UR5 ;  /* 0x0000000500007c02 */ /* 0x010fce0008000f00 */
.L_x_152:
[----:B-1----:R1:W2:Y:S02]  /*bb40*/  SYNCS.PHASECHK.TRANS64.TRYWAIT P0, [R0+URZ], R3 ;  /* 0x00000003000075a7 */ /* 0x0022a400080011ff */
[----:B--2---:R-:W-:Y:S05]  /*bb50*/  @!P0 NANOSLEEP.SYNCS 0x989680 ;  /* 0x009896800000895d */ /* 0x004fea0003900000 */
[----:B------:R-:W2:Y:S02]  /*bb60*/  @!P0 SYNCS.PHASECHK.TRANS64 P0, [R0+URZ], R3 ;  /* 0x00000003000085a7 */ /* 0x000ea400080010ff */
[----:B--2---:R-:W-:Y:S05]  /*bb70*/  @!P0 BRA `(.L_x_152) ;  /* 0xfffffffc00f08947 */ /* 0x004fea000383ffff */
[----:B------:R-:W-:Y:S05]  /*bb80*/  BRA `(.L_x_153) ;  /* 0xffffff6c00647947 */ /* 0x000fea000383ffff */
.L_x_45:
[----:B----4-:R-:W-:-:S07]  /*bb90*/  MOV R0, UR5 ;  /* 0x0000000500007c02 */ /* 0x010fce0008000f00 */
.L_x_154:
[----:B-1----:R1:W2:Y:S02]  /*bba0*/  SYNCS.PHASECHK.TRANS64.TRYWAIT P0, [R0+URZ], R3 ;  /* 0x00000003000075a7 */ /* 0x0022a400080011ff */
[----:B--2---:R-:W-:Y:S05]  /*bbb0*/  @!P0 NANOSLEEP.SYNCS 0x989680 ;  /* 0x009896800000895d */ /* 0x004fea0003900000 */
[----:B------:R-:W2:Y:S02]  /*bbc0*/  @!P0 SYNCS.PHASECHK.TRANS64 P0, [R0+URZ], R3 ;  /* 0x00000003000085a7 */ /* 0x000ea400080010ff */
[----:B--2---:R-:W-:Y:S05]  /*bbd0*/  @!P0 BRA `(.L_x_154) ;  /* 0xfffffffc00f08947 */ /* 0x004fea000383ffff */
[----:B------:R-:W-:Y:S05]  /*bbe0*/  BRA `(.L_x_155) ;  /* 0xffffff6c00707947 */ /* 0x000fea000383ffff */
.L_x_46:
[----:B----4-:R-:W-:-:S07]  /*bbf0*/  MOV R0, UR5 ;  /* 0x0000000500007c02 */ /* 0x010fce0008000f00 */
.L_x_156:
[----:B-1----:R1:W2:Y:S02]  /*bc00*/  SYNCS.PHASECHK.TRANS64.TRYWAIT P0, [R0+URZ], R3 ;  /* 0x00000003000075a7 */ /* 0x0022a400080011ff */
[----:B--2---:R-:W-:Y:S05]  /*bc10*/  @!P0 NANOSLEEP.SYNCS 0x989680 ;  /* 0x009896800000895d */ /* 0x004fea0003900000 */
[----:B------:R-:W2:Y:S02]  /*bc20*/  @!P0 SYNCS.PHASECHK.TRANS64 P0, [R0+URZ], R3 ;  /* 0x00000003000085a7 */ /* 0x000ea400080010ff */
[----:B--2---:R-:W-:Y:S05]  /*bc30*/  @!P0 BRA `(.L_x_156) ;  /* 0xfffffffc00f08947 */ /* 0x004fea000383ffff */
[----:B------:R-:W-:Y:S05]  /*bc40*/  BRA `(.L_x_157) ;  /* 0xffffff6c007c7947 */ /* 0x000fea000383ffff */
.L_x_47:
[----:B----4-:R-:W-:-:S07]  /*bc50*/  MOV R0, UR5 ;  /* 0x0000000500007c02 */ /* 0x010fce0008000f00 */
.L_x_158:
[----:B-1----:R1:W2:Y:S02]  /*bc60*/  SYNCS.PHASECHK.TRANS64.TRYWAIT P0, [R0+URZ], R3 ;  /* 0x00000003000075a7 */ /* 0x0022a400080011ff */
[----:B--2---:R-:W-:Y:S05]  /*bc70*/  @!P0 NANOSLEEP.SYNCS 0x989680 ;  /* 0x009896800000895d */ /* 0x004fea0003900000 */
[----:B------:R-:W2:Y:S02]  /*bc80*/  @!P0 SYNCS.PHASECHK.TRANS64 P0, [R0+URZ], R3 ;  /* 0x00000003000085a7 */ /* 0x000ea400080010ff */
[----:B--2---:R-:W-:Y:S05]  /*bc90*/  @!P0 BRA `(.L_x_158) ;  /* 0xfffffffc00f08947 */ /* 0x004fea000383ffff */
[----:B------:R-:W-:Y:S05]  /*bca0*/  BRA `(.L_x_159) ;  /* 0xffffff6c00887947 */ /* 0x000fea000383ffff */
.L_x_48:
[----:B----4-:R-:W-:-:S07]  /*bcb0*/  MOV R0, UR5 ;  /* 0x0000000500007c02 */ /* 0x010fce0008000f00 */
.L_x_160:
[----:B-1----:R1:W2:Y:S02]  /*bcc0*/  SYNCS.PHASECHK.TRANS64.TRYWAIT P0, [R0+URZ], R3 ;  /* 0x00000003000075a7 */ /* 0x0022a400080011ff */
[----:B--2---:R-:W-:Y:S05]  /*bcd0*/  @!P0 NANOSLEEP.SYNCS 0x989680 ;  /* 0x009896800000895d */ /* 0x004fea0003900000 */
[----:B------:R-:W2:Y:S02]  /*bce0*/  @!P0 SYNCS.PHASECHK.TRANS64 P0, [R0+URZ], R3 ;  /* 0x00000003000085a7 */ /* 0x000ea400080010ff */
[----:B--2---:R-:W-:Y:S05]  /*bcf0*/  @!P0 BRA `(.L_x_160) ;  /* 0xfffffffc00f08947 */ /* 0x004fea000383ffff */
[----:B------:R-:W-:Y:S05]  /*bd00*/  BRA `(.L_x_161) ;  /* 0xffffff6c00947947 */ /* 0x000fea000383ffff */
.L_x_49:
[----:B----4-:R-:W-:-:S07]  /*bd10*/  MOV R0, UR5 ;  /* 0x0000000500007c02 */ /* 0x010fce0008000f00 */
.L_x_162:
[----:B-1----:R1:W2:Y:S02]  /*bd20*/  SYNCS.PHASECHK.TRANS64.TRYWAIT P0, [R0+URZ], R3 ;  /* 0x00000003000075a7 */ /* 0x0022a400080011ff */
[----:B--2---:R-:W-:Y:S05]  /*bd30*/  @!P0 NANOSLEEP.SYNCS 0x989680 ;  /* 0x009896800000895d */ /* 0x004fea0003900000 */
[----:B------:R-:W2:Y:S02]  /*bd40*/  @!P0 SYNCS.PHASECHK.TRANS64 P0, [R0+URZ], R3 ;  /* 0x00000003000085a7 */ /* 0x000ea400080010ff */
[----:B--2---:R-:W-:Y:S05]  /*bd50*/  @!P0 BRA `(.L_x_162) ;  /* 0xfffffffc00f08947 */ /* 0x004fea000383ffff */
[----:B------:R-:W-:Y:S05]  /*bd60*/  BRA `(.L_x_163) ;  /* 0xffffff6c00a07947 */ /* 0x000fea000383ffff */
.L_x_52:
[----:B-1----:R1:W2:Y:S02]  /*bd70*/  SYNCS.PHASECHK.TRANS64.TRYWAIT P0, [R0+URZ+0x170], R5 ;  /* 0x00017005000075a7 */ /* 0x0022a400080011ff */
[----:B--2---:R-:W-:Y:S05]  /*bd80*/  @!P0 NANOSLEEP.SYNCS 0x989680 ;  /* 0x009896800000895d */ /* 0x004fea0003900000 */
[----:B------:R-:W2:Y:S02]  /*bd90*/  @!P0 SYNCS.PHASECHK.TRANS64 P0, [R0+URZ+0x170], R5 ;  /* 0x00017005000085a7 */ /* 0x000ea400080010ff */
[----:B--2---:R-:W-:Y:S05]  /*bda0*/  @!P0 BRA `(.L_x_52) ;  /* 0xfffffffc00f08947 */ /* 0x004fea000383ffff */
[----:B------:R-:W-:Y:S05]  /*bdb0*/  BRA `(.L_x_164) ;  /* 0xffffff6c00fc7947 */ /* 0x000fea000383ffff */
.L_x_53:
[----:B------:R-:W-:-:S07]  /*bdc0*/  MOV R0, UR5 ;  /* 0x0000000500007c02 */ /* 0x000fce0008000f00 */
.L_x_165:
[----:B-1----:R1:W2:Y:S02]  /*bdd0*/  SYNCS.PHASECHK.TRANS64.TRYWAIT P0, [R0+URZ+0x140], R5 ;  /* 0x00014005000075a7 */ /* 0x0022a400080011ff */
[----:B--2---:R-:W-:Y:S05]  /*bde0*/  @!P0 NANOSLEEP.SYNCS 0x989680 ;  /* 0x009896800000895d */ /* 0x004fea0003900000 */
[----:B------:R-:W2:Y:S02]  /*bdf0*/  @!P0 SYNCS.PHASECHK.TRANS64 P0, [R0+URZ+0x140], R5 ;  /* 0x00014005000085a7 */ /* 0x000ea400080010ff */
[----:B--2---:R-:W-:Y:S05]  /*be00*/  @!P0 BRA `(.L_x_165) ;  /* 0xfffffffc00f08947 */ /* 0x004fea000383ffff */
[----:B------:R-:W-:Y:S05]  /*be10*/  BRA `(.L_x_166) ;  /* 0xffffff70000c7947 */ /* 0x000fea000383ffff */
.L_x_54:
[----:B-1----:R1:W2:Y:S02]  /*be20*/  SYNCS.PHASECHK.TRANS64.TRYWAIT P1, [R0+URZ+0x130], R5 ;  /* 0x00013005000075a7 */ /* 0x0022a400080211ff */
[----:B--2---:R-:W-:Y:S05]  /*be30*/  @!P1 NANOSLEEP.SYNCS 0x989680 ;  /* 0x009896800000995d */ /* 0x004fea0003900000 */
[----:B------:R-:W2:Y:S02]  /*be40*/  @!P1 SYNCS.PHASECHK.TRANS64 P1, [R0+URZ+0x130], R5 ;  /* 0x00013005000095a7 */ /* 0x000ea400080210ff */
[----:B--2---:R-:W-:Y:S05]  /*be50*/  @!P1 BRA `(.L_x_54) ;  /* 0xfffffffc00f09947 */ /* 0x004fea000383ffff */
[----:B------:R-:W-:Y:S05]  /*be60*/  BRA `(.L_x_167) ;  /* 0xffffff70003c7947 */ /* 0x000fea000383ffff */
.L_x_57:
[----:B------:R-:W-:-:S07]  /*be70*/  MOV R0, UR5 ;  /* 0x0000000500007c02 */ /* 0x000fce0008000f00 */
.L_x_168:
[----:B-1----:R1:W2:Y:S02]  /*be80*/  SYNCS.PHASECHK.TRANS64.TRYWAIT P0, [R0+URZ+0x140], R3 ;  /* 0x00014003000075a7 */ /* 0x0022a400080011ff */
[----:B--2---:R-:W-:Y:S05]  /*be90*/  @!P0 NANOSLEEP.SYNCS 0x989680 ;  /* 0x009896800000895d */ /* 0x004fea0003900000 */
[----:B------:R-:W2:Y:S02]  /*bea0*/  @!P0 SYNCS.PHASECHK.TRANS64 P0, [R0+URZ+0x140], R3 ;  /* 0x00014003000085a7 */ /* 0x000ea400080010ff */
[----:B--2---:R-:W-:Y:S05]  /*beb0*/  @!P0 BRA `(.L_x_168) ;  /* 0xfffffffc00f08947 */ /* 0x004fea000383ffff */
[----:B------:R-:W-:Y:S05]  /*bec0*/  BRA `(.L_x_56) ;  /* 0xffffff7000907947 */ /* 0x000fea000383ffff */
.L_x_64:
[----:B-1----:R1:W2:Y:S02]  /*bed0*/  SYNCS.PHASECHK.TRANS64.TRYWAIT P1, [R0+URZ+0x130], R5 ;  /* 0x00013005000075a7 */ /* 0x0022a400080211ff */
[----:B--2---:R-:W-:Y:S05]  /*bee0*/  @!P1 NANOSLEEP.SYNCS 0x989680 ;  /* 0x009896800000995d */ /* 0x004fea0003900000 */
[----:B------:R-:W2:Y:S02]  /*bef0*/  @!P1 SYNCS.PHASECHK.TRANS64 P1, [R0+URZ+0x130], R5 ;  /* 0x00013005000095a7 */ /* 0x000ea400080210ff */
[----:B--2---:R-:W-:Y:S05]  /*bf00*/  @!P1 BRA `(.L_x_64) ;  /* 0xfffffffc00f09947 */ /* 0x004fea000383ffff */
[----:B------:R-:W-:Y:S05]  /*bf10*/  BRA `(.L_x_169) ;  /* 0xffffff7400e47947 */ /* 0x000fea000383ffff */
.L_x_65:
[----:B------:R-:W-:-:S07]  /*bf20*/  MOV R3, UR9 ;  /* 0x0000000900037c02 */ /* 0x000fce0008000f00 */
.L_x_170:
[----:B-1----:R1:W2:Y:S02]  /*bf30*/  SYNCS.PHASECHK.TRANS64.TRYWAIT P0, [R3+URZ+0x160], R0 ;  /* 0x00016000030075a7 */ /* 0x0022a400080011ff */
[----:B--2---:R-:W-:Y:S05]  /*bf40*/  @!P0 NANOSLEEP.SYNCS 0x989680 ;  /* 0x009896800000895d */ /* 0x004fea0003900000 */
[----:B------:R-:W2:Y:S02]  /*bf50*/  @!P0 SYNCS.PHASECHK.TRANS64 P0, [R3+URZ+0x160], R0 ;  /* 0x00016000030085a7 */ /* 0x000ea400080010ff */
[----:B--2---:R-:W-:Y:S05]  /*bf60*/  @!P0 BRA `(.L_x_170) ;  /* 0xfffffffc00f08947 */ /* 0x004fea000383ffff */
[----:B------:R-:W-:Y:S05]  /*bf70*/  BRA `(.L_x_171) ;  /* 0xffffff7800187947 */ /* 0x000fea000383ffff */
.L_x_68:
[----:B------:R-:W-:Y:S07]  /*bf80*/  MOV R0, UR7 ;  /* 0x0000000700007c02 */ /* 0x000fee0008000f00 */
.L_x_172:
[----:B-1----:R1:W2:Y:S02]  /*bf90*/  SYNCS.PHASECHK.TRANS64.TRYWAIT P0, [R0+URZ], R3 ;  /* 0x00000003000075a7 */ /* 0x0022a400080011ff */
[----:B--2---:R-:W-:Y:S05]  /*bfa0*/  @!P0 NANOSLEEP.SYNCS 0x989680 ;  /* 0x009896800000895d */ /* 0x004fea0003900000 */
[----:B------:R-:W2:Y:S02]  /*bfb0*/  @!P0 SYNCS.PHASECHK.TRANS64 P0, [R0+URZ], R3 ;  /* 0x00000003000085a7 */ /* 0x000ea400080010ff */
[----:B--2---:R-:W-:Y:S05]  /*bfc0*/  @!P0 BRA `(.L_x_172) ;  /* 0xfffffffc00f08947 */ /* 0x004fea000383ffff */
[----:B------:R-:W-:Y:S05]  /*bfd0*/  BRA `(.L_x_67) ;  /* 0xffffff7800387947 */ /* 0x000fea000383ffff */
.L_x_71:
[----:B------:R-:W-:-:S07]  /*bfe0*/  MOV R0, UR5 ;  /* 0x0000000500007c02 */ /* 0x000fce0008000f00 */
.L_x_173:
[----:B--2---:R2:W3:Y:S02]  /*bff0*/  SYNCS.PHASECHK.TRANS64.TRYWAIT P0, [R0+URZ], R3 ;  /* 0x00000003000075a7 */ /* 0x0044e400080011ff */
[----:B---3--:R-:W-:Y:S05]  /*c000*/  @!P0 NANOSLEEP.SYNCS 0x989680 ;  /* 0x009896800000895d */ /* 0x008fea0003900000 */
[----:B------:R-:W3:Y:S02]  /*c010*/  @!P0 SYNCS.PHASECHK.TRANS64 P0, [R0+URZ], R3 ;  /* 0x00000003000085a7 */ /* 0x000ee400080010ff */
[----:B---3--:R-:W-:Y:S05]  /*c020*/  @!P0 BRA `(.L_x_173) ;  /* 0xfffffffc00f08947 */ /* 0x008fea000383ffff */
[----:B------:R-:W-:Y:S05]  /*c030*/  BRA `(.L_x_174) ;  /* 0xffffff7800dc7947 */ /* 0x000fea000383ffff */
.L_x_72:
[----:B------:R-:W-:-:S07]  /*c040*/  MOV R0, UR7 ;  /* 0x0000000700007c02 */ /* 0x000fce0008000f00 */
.L_x_175:
[----:B--2---:R2:W3:Y:S02]  /*c050*/  SYNCS.PHASECHK.TRANS64.TRYWAIT P0, [R0+URZ], R3 ;  /* 0x00000003000075a7 */ /* 0x0044e400080011ff */
[----:B---3--:R-:W-:Y:S05]  /*c060*/  @!P0 NANOSLEEP.SYNCS 0x989680 ;  /* 0x009896800000895d */ /* 0x008fea0003900000 */
[----:B------:R-:W3:Y:S02]  /*c070*/  @!P0 SYNCS.PHASECHK.TRANS64 P0, [R0+URZ], R3 ;  /* 0x00000003000085a7 */ /* 0x000ee400080010ff */
[----:B---3--:R-:W-:Y:S05]  /*c080*/  @!P0 BRA `(.L_x_175) ;  /* 0xfffffffc00f08947 */ /* 0x008fea000383ffff */
[----:B------:R-:W-:Y:S05]  /*c090*/  BRA `(.L_x_176) ;  /* 0xffffff7800e87947 */ /* 0x000fea000383ffff */
.L_x_77:
[----:B--2---:R2:W3:Y:S02]  /*c0a0*/  SYNCS.PHASECHK.TRANS64.TRYWAIT P0, [R0+URZ+0x130], R3 ;  /* 0x00013003000075a7 */ /* 0x0044e400080011ff */
[----:B---3--:R-:W-:Y:S05]  /*c0b0*/  @!P0 NANOSLEEP.SYNCS 0x989680 ;  /* 0x009896800000895d */ /* 0x008fea0003900000 */
[----:B------:R-:W3:Y:S02]  /*c0c0*/  @!P0 SYNCS.PHASECHK.TRANS64 P0, [R0+URZ+0x130], R3 ;  /* 0x00013003000085a7 */ /* 0x000ee400080010ff */
[----:B---3--:R-:W-:Y:S05]  /*c0d0*/  @!P0 BRA `(.L_x_77) ;  /* 0xfffffffc00f08947 */ /* 0x008fea000383ffff */
[----:B------:R-:W-:Y:S05]  /*c0e0*/  BRA `(.L_x_177) ;  /* 0xffffff7c00f47947 */ /* 0x000fea000383ffff */
.L_x_80:
[----:B------:R-:W-:Y:S07]  /*c0f0*/  MOV R0, UR7 ;  /* 0x0000000700007c02 */ /* 0x000fee0008000f00 */
.L_x_178:
[----:B--2---:R2:W3:Y:S02]  /*c100*/  SYNCS.PHASECHK.TRANS64.TRYWAIT P0, [R0+URZ+0x128], R3 ;  /* 0x00012803000075a7 */ /* 0x0044e400080011ff */
[----:B---3--:R-:W-:Y:S05]  /*c110*/  @!P0 NANOSLEEP.SYNCS 0x989680 ;  /* 0x009896800000895d */ /* 0x008fea0003900000 */
[----:B------:R-:W3:Y:S02]  /*c120*/  @!P0 SYNCS.PHASECHK.TRANS64 P0, [R0+URZ+0x128], R3 ;  /* 0x00012803000085a7 */ /* 0x000ee400080010ff */
[----:B---3--:R-:W-:Y:S05]  /*c130*/  @!P0 BRA `(.L_x_178) ;  /* 0xfffffffc00f08947 */ /* 0x008fea000383ffff */
[----:B------:R-:W-:Y:S05]  /*c140*/  BRA `(.L_x_79) ;  /* 0xffffff8000d47947 */ /* 0x000fea000383ffff */
.L_x_83:
[----:B------:R-:W-:Y:S07]  /*c150*/  MOV R3, UR7 ;  /* 0x0000000700037c02 */ /* 0x000fee0008000f00 */
.L_x_179:
[----:B-1----:R1:W2:Y:S02]  /*c160*/  SYNCS.PHASECHK.TRANS64.TRYWAIT P0, [R3+URZ+0x100], R12 ;  /* 0x0001000c030075a7 */ /* 0x0022a400080011ff */
[----:B--2---:R-:W-:Y:S05]  /*c170*/  @!P0 NANOSLEEP.SYNCS 0x989680 ;  /* 0x009896800000895d */ /* 0x004fea0003900000 */
[----:B------:R-:W2:Y:S02]  /*c180*/  @!P0 SYNCS.PHASECHK.TRANS64 P0, [R3+URZ+0x100], R12 ;  /* 0x0001000c030085a7 */ /* 0x000ea400080010ff */
[----:B--2---:R-:W-:Y:S05]  /*c190*/  @!P0 BRA `(.L_x_179) ;  /* 0xfffffffc00f08947 */ /* 0x004fea000383ffff */
[----:B------:R-:W-:Y:S05]  /*c1a0*/  BRA `(.L_x_180) ;  /* 0xffffff84004c7947 */ /* 0x000fea000383ffff */
.L_x_84:
[----:B-1----:R-:W-:Y:S07]  /*c1b0*/  MOV R3, UR7 ;  /* 0x0000000700037c02 */ /* 0x002fee0008000f00 */
.L_x_181:
[----:B-1----:R1:W2:Y:S02]  /*c1c0*/  SYNCS.PHASECHK.TRANS64.TRYWAIT P0, [R3+URZ+0x108], R12 ;  /* 0x0001080c030075a7 */ /* 0x0022a400080011ff */
[----:B--2---:R-:W-:Y:S05]  /*c1d0*/  @!P0 NANOSLEEP.SYNCS 0x989680 ;  /* 0x009896800000895d */ /* 0x004fea0003900000 */
[----:B------:R-:W2:Y:S02]  /*c1e0*/  @!P0 SYNCS.PHASECHK.TRANS64 P0, [R3+URZ+0x108], R12 ;  /* 0x0001080c030085a7 */ /* 0x000ea400080010ff */
[----:B--2---:R-:W-:Y:S05]  /*c1f0*/  @!P0 BRA `(.L_x_181) ;  /* 0xfffffffc00f08947 */ /* 0x004fea000383ffff */
[----:B------:R-:W-:Y:S05]  /*c200*/  BRA `(.L_x_182) ;  /* 0xffffff8400887947 */ /* 0x000fea000383ffff */
.L_x_85:
[----:B-1----:R-:W-:Y:S07]  /*c210*/  MOV R3, UR7 ;  /* 0x0000000700037c02 */ /* 0x002fee0008000f00 */
.L_x_183:
[----:B-1----:R1:W2:Y:S02]  /*c220*/  SYNCS.PHASECHK.TRANS64.TRYWAIT P0, [R3+URZ+0x110], R12 ;  /* 0x0001100c030075a7 */ /* 0x0022a400080011ff */
[----:B--2---:R-:W-:Y:S05]  /*c230*/  @!P0 NANOSLEEP.SYNCS 0x989680 ;  /* 0x009896800000895d */ /* 0x004fea0003900000 */
[----:B------:R-:W2:Y:S02]  /*c240*/  @!P0 SYNCS.PHASECHK.TRANS64 P0, [R3+URZ+0x110], R12 ;  /* 0x0001100c030085a7 */ /* 0x000ea400080010ff */
[----:B--2---:R-:W-:Y:S05]  /*c250*/  @!P0 BRA `(.L_x_183) ;  /* 0xfffffffc00f08947 */ /* 0x004fea000383ffff */
[----:B------:R-:W-:Y:S05]  /*c260*/  BRA `(.L_x_184) ;  /* 0xffffff8400d07947 */ /* 0x000fea000383ffff */
.L_x_86:
[----:B------:R-:W-:Y:S07]  /*c270*/  MOV R3, UR7 ;  /* 0x0000000700037c02 */ /* 0x000fee0008000f00 */
.L_x_185:
[----:B-1----:R1:W2:Y:S02]  /*c280*/  SYNCS.PHASECHK.TRANS64.TRYWAIT P0, [R3+URZ+0x118], R12 ;  /* 0x0001180c030075a7 */ /* 0x0022a400080011ff */
[----:B--2---:R-:W-:Y:S05]  /*c290*/  @!P0 NANOSLEEP.SYNCS 0x989680 ;  /* 0x009896800000895d */ /* 0x004fea0003900000 */
[----:B------:R-:W2:Y:S02]  /*c2a0*/  @!P0 SYNCS.PHASECHK.TRANS64 P0, [R3+URZ+0x118], R12 ;  /* 0x0001180c030085a7 */ /* 0x000ea400080010ff */
[----:B--2---:R-:W-:Y:S05]  /*c2b0*/  @!P0 BRA `(.L_x_185) ;  /* 0xfffffffc00f08947 */ /* 0x004fea000383ffff */
[----:B------:R-:W-:Y:S05]  /*c2c0*/  BRA `(.L_x_186) ;  /* 0xffffff8800587947 */ /* 0x000fea000383ffff */
.L_x_88:
[----:B------:R-:W-:-:S07]  /*c2d0*/  MOV R0, UR7 ;  /* 0x0000000700007c02 */ /* 0x000fce0008000f00 */
.L_x_187:
[----:B-1----:R1:W3:Y:S02]  /*c2e0*/  SYNCS.PHASECHK.TRANS64.TRYWAIT P0, [R0+URZ+0x100], R3 ;  /* 0x00010003000075a7 */ /* 0x0022e400080011ff */
[----:B---3--:R-:W-:Y:S05]  /*c2f0*/  @!P0 NANOSLEEP.SYNCS 0x989680 ;  /* 0x009896800000895d */ /* 0x008fea0003900000 */
[----:B------:R-:W3:Y:S02]  /*c300*/  @!P0 SYNCS.PHASECHK.TRANS64 P0, [R0+URZ+0x100], R3 ;  /* 0x00010003000085a7 */ /* 0x000ee400080010ff */
[----:B---3--:R-:W-:Y:S05]  /*c310*/  @!P0 BRA `(.L_x_187) ;  /* 0xfffffffc00f08947 */ /* 0x008fea000383ffff */
[----:B------:R-:W-:Y:S05]  /*c320*/  BRA `(.L_x_188) ;  /* 0xffffff8800c87947 */ /* 0x000fea000383ffff */
.L_x_89:
[----:B-1----:R-:W-:-:S07]  /*c330*/  MOV R0, UR7 ;  /* 0x0000000700007c02 */ /* 0x002fce0008000f00 */
.L_x_189:
[----:B-1----:R1:W3:Y:S02]  /*c340*/  SYNCS.PHASECHK.TRANS64.TRYWAIT P0, [R0+URZ+0x108], R3 ;  /* 0x00010803000075a7 */ /* 0x0022e400080011ff */
[----:B---3--:R-:W-:Y:S05]  /*c350*/  @!P0 NANOSLEEP.SYNCS 0x989680 ;  /* 0x009896800000895d */ /* 0x008fea0003900000 */
[----:B------:R-:W3:Y:S02]  /*c360*/  @!P0 SYNCS.PHASECHK.TRANS64 P0, [R0+URZ+0x108], R3 ;  /* 0x00010803000085a7 */ /* 0x000ee400080010ff */
[----:B---3--:R-:W-:Y:S05]  /*c370*/  @!P0 BRA `(.L_x_189) ;  /* 0xfffffffc00f08947 */ /* 0x008fea000383ffff */
[----:B------:R-:W-:Y:S05]  /*c380*/  BRA `(.L_x_190) ;  /* 0xffffff8800b87947 */ /* 0x000fea000383ffff */
.L_x_90:
[----:B-1----:R-:W-:-:S07]  /*c390*/  MOV R0, UR7 ;  /* 0x0000000700007c02 */ /* 0x002fce0008000f00 */
.L_x_191:
[----:B-1----:R1:W3:Y:S02]  /*c3a0*/  SYNCS.PHASECHK.TRANS64.TRYWAIT P0, [R0+URZ+0x110], R3 ;  /* 0x00011003000075a7 */ /* 0x0022e400080011ff */
[----:B---3--:R-:W-:Y:S05]  /*c3b0*/  @!P0 NANOSLEEP.SYNCS 0x989680 ;  /* 0x009896800000895d */ /* 0x008fea0003900000 */
[----:B------:R-:W3:Y:S02]  /*c3c0*/  @!P0 SYNCS.PHASECHK.TRANS64 P0, [R0+URZ+0x110], R3 ;  /* 0x00011003000085a7 */ /* 0x000ee400080010ff */
[----:B---3--:R-:W-:Y:S05]  /*c3d0*/  @!P0 BRA `(.L_x_191) ;  /* 0xfffffffc00f08947 */ /* 0x008fea000383ffff */
[----:B------:R-:W-:Y:S05]  /*c3e0*/  BRA `(.L_x_192) ;  /* 0xffffff8800a87947 */ /* 0x000fea000383ffff */
.L_x_92:
[----:B--2---:R2:W4:Y:S02]  /*c3f0*/  SYNCS.PHASECHK.TRANS64.TRYWAIT P0, [R0+URZ+0x130], R3 ;  /* 0x00013003000075a7 */ /* 0x00452400080011ff */
[----:B----4-:R-:W-:Y:S05]  /*c400*/  @!P0 NANOSLEEP.SYNCS 0x989680 ;  /* 0x009896800000895d */ /* 0x010fea0003900000 */
[----:B------:R-:W4:Y:S02]  /*c410*/  @!P0 SYNCS.PHASECHK.TRANS64 P0, [R0+URZ+0x130], R3 ;  /* 0x00013003000085a7 */ /* 0x000f2400080010ff */
[----:B----4-:R-:W-:Y:S05]  /*c420*/  @!P0 BRA `(.L_x_92) ;  /* 0xfffffffc00f08947 */ /* 0x010fea000383ffff */
[----:B------:R-:W-:Y:S05]  /*c430*/  BRA `(.L_x_193) ;  /* 0xffffff8c00747947 */ /* 0x000fea000383ffff */
.L_x_103:
[----:B-1----:R1:W3:Y:S02]  /*c440*/  SYNCS.PHASECHK.TRANS64.TRYWAIT P1, [R3+URZ+0xe0], R0 ;  /* 0x0000e000030075a7 */ /* 0x0022e400080211ff */
[----:B---3--:R-:W-:Y:S05]  /*c450*/  @!P1 NANOSLEEP.SYNCS 0x989680 ;  /* 0x009896800000995d */ /* 0x008fea0003900000 */
[----:B------:R-:W3:Y:S02]  /*c460*/  @!P1 SYNCS.PHASECHK.TRANS64 P1, [R3+URZ+0xe0], R0 ;  /* 0x0000e000030095a7 */ /* 0x000ee400080210ff */
[----:B---3--:R-:W-:Y:S05]  /*c470*/  @!P1 BRA `(.L_x_103) ;  /* 0xfffffffc00f09947 */ /* 0x008fea000383ffff */
[----:B------:R-:W-:Y:S05]  /*c480*/  BRA `(.L_x_102) ;  /* 0xffffff98009c7947 */ /* 0x000fea000383ffff */
.L_x_105:
[----:B---3--:R3:W4:Y:S02]  /*c490*/  SYNCS.PHASECHK.TRANS64.TRYWAIT P0, [R108+URZ+0x150], R5 ;  /* 0x000150056c0075a7 */ /* 0x00872400080011ff */
[----:B----4-:R-:W-:Y:S05]  /*c4a0*/  @!P0 NANOSLEEP.SYNCS 0x989680 ;  /* 0x009896800000895d */ /* 0x010fea0003900000 */
[----:B------:R-:W4:Y:S02]  /*c4b0*/  @!P0 SYNCS.PHASECHK.TRANS64 P0, [R108+URZ+0x150], R5 ;  /* 0x000150056c0085a7 */ /* 0x000f2400080010ff */
[----:B----4-:R-:W-:Y:S05]  /*c4c0*/  @!P0 BRA `(.L_x_105) ;  /* 0xfffffffc00f08947 */ /* 0x010fea000383ffff */
[----:B------:R-:W-:Y:S05]  /*c4d0*/  BRA `(.L_x_104) ;  /* 0xffffff9800f87947 */ /* 0x000fea000383ffff */
.L_x_113:
[----:B--2---:R2:W3:Y:S02]  /*c4e0*/  SYNCS.PHASECHK.TRANS64.TRYWAIT P0, [R118+URZ+0xe0], R3 ;  /* 0x0000e003760075a7 */ /* 0x0044e400080011ff */
[----:B---3--:R-:W-:Y:S05]  /*c4f0*/  @!P0 NANOSLEEP.SYNCS 0x989680 ;  /* 0x009896800000895d */ /* 0x008fea0003900000 */
[----:B------:R-:W3:Y:S02]  /*c500*/  @!P0 SYNCS.PHASECHK.TRANS64 P0, [R118+URZ+0xe0], R3 ;  /* 0x0000e003760085a7 */ /* 0x000ee400080010ff */
[----:B---3--:R-:W-:Y:S05]  /*c510*/  @!P0 BRA `(.L_x_113) ;  /* 0xfffffffc00f08947 */ /* 0x008fea000383ffff */
[----:B------:R-:W-:Y:S05]  /*c520*/  BRA `(.L_x_112) ;  /* 0xffffffac00fc7947 */ /* 0x000fea000383ffff */
.L_x_121:
[----:B--2---:R2:W3:Y:S02]  /*c530*/  SYNCS.PHASECHK.TRANS64.TRYWAIT P0, [R0+URZ+0xe0], R7 ;  /* 0x0000e007000075a7 */ /* 0x0044e400080011ff */
[----:B---3--:R-:W-:Y:S05]  /*c540*/  @!P0 NANOSLEEP.SYNCS 0x989680 ;  /* 0x009896800000895d */ /* 0x008fea0003900000 */
[----:B------:R-:W3:Y:S02]  /*c550*/  @!P0 SYNCS.PHASECHK.TRANS64 P0, [R0+URZ+0xe0], R7 ;  /* 0x0000e007000085a7 */ /* 0x000ee400080010ff */
[----:B---3--:R-:W-:Y:S05]  /*c560*/  @!P0 BRA `(.L_x_121) ;  /* 0xfffffffc00f08947 */ /* 0x008fea000383ffff */
[----:B------:R-:W-:Y:S05]  /*c570*/  BRA `(.L_x_120) ;  /* 0xffffffc400507947 */ /* 0x000fea000383ffff */
.L_x_129:
[----:B--2---:R2:W3:Y:S02]  /*c580*/  SYNCS.PHASECHK.TRANS64.TRYWAIT P0, [R0+URZ+0xe0], R5 ;  /* 0x0000e005000075a7 */ /* 0x0044e400080011ff */
[----:B---3--:R-:W-:Y:S05]  /*c590*/  @!P0 NANOSLEEP.SYNCS 0x989680 ;  /* 0x009896800000895d */ /* 0x008fea0003900000 */
[----:B------:R-:W3:Y:S02]  /*c5a0*/  @!P0 SYNCS.PHASECHK.TRANS64 P0, [R0+URZ+0xe0], R5 ;  /* 0x0000e005000085a7 */ /* 0x000ee400080010ff */
[----:B---3--:R-:W-:Y:S05]  /*c5b0*/  @!P0 BRA `(.L_x_129) ;  /* 0xfffffffc00f08947 */ /* 0x008fea000383ffff */
[----:B------:R-:W-:Y:S05]  /*c5c0*/  BRA `(.L_x_128) ;  /* 0xffffffd800b07947 */ /* 0x000fea000383ffff */
        .weak           $__internal_0_$__cuda_sm10x_tcgen05_guardrail_trap_col_being_dealloced_not_returned_by_alloc
        .type           $__internal_0_$__cuda_sm10x_tcgen05_guardrail_trap_col_being_dealloced_not_returned_by_alloc,@function
        .size           $__internal_0_$__cuda_sm10x_tcgen05_guardrail_trap_col_being_dealloced_not_returned_by_alloc,($__internal_1_$__cuda_sm10x_tcgen05_guardrail_trap_phase_invalid_during_alloc - $__internal_0_$__cuda_sm10x_tcgen05_guardrail_trap_col_being_dealloced_not_returned_by_alloc)
$__internal_0_$__cuda_sm10x_tcgen05_guardrail_trap_col_being_dealloced_not_returned_by_alloc:
[----:B------:R-:W-:Y:S05]  /*c5d0*/  BPT.TRAP 0x1 ;  /* 0x000000040000795c */ /* 0x000fea0000300000 */
[----:B------:R-:W-:-:S04]  /*c5e0*/  HFMA2 R3, -RZ, RZ, 0, 0 ;  /* 0x00000000ff037431 */ /* 0x000fc800000001ff */
[----:B------:R-:W-:Y:S05]  /*c5f0*/  RET.REL.NODEC R2 `(_ZN7cutlass13device_kernelINS_4gemm6kernel13GemmUniversalIN4cute5tupleIJiiiiEEENS1_10collective13CollectiveMmaINS1_35MainloopSm100TmaUmmaWarpSpecializedILi14ELi2ELi2ENS5_IJNS4_1CILi1EEESB_SB_EEEEENS5_IJNSA_ILi128EEENSA_ILi256EEENSA_ILi32EEEEEEaNS5_IJSB_llEEEaSI_NS4_8TiledMMAINS4_8MMA_AtomIJNS4_15SM100_MMA_S8_SSIaaiLi128ELi256ELNS4_4UMMA5MajorE1ELSN_1ELNSM_8SaturateE0EEEEEENS4_6LayoutISC_NS5_IJNSA_ILi0EEESS_SS_EEEEENS5_IJNS4_10UnderscoreESV_SV_EEEEENS4_13SM90_TMA_LOADENS4_14ComposedLayoutINS4_7SwizzleILi3ELi4ELi3EEENS4_18smem_ptr_flag_bitsILi8EEENSR_INS5_IJSE_NSA_ILi8EEEEEENS5_IJSB_SE_EEEEEEEvNS4_8identityESY_S18_vS19_EENS_8epilogue10collective18CollectiveEpilogueINS1B_23Sm100TmaWarpSpecializedILi4ELi2ELi64ELb0ELb0EEEJSH_NS5_IJNSR_ISE_SB_EENSR_INSA_ILi64EEESB_EEEEEaNS5_IJlSB_lEEEaS1K_NS1B_6fusion15FusionCallbacksIS1F_NS1L_17LinearCombinationIaiaiLNS_15FloatRoundStyleE2EEESH_S1J_JEEENS4_5SM1004TMEM4LOAD26SM100_TMEM_LOAD_32dp32b64xESY_NSZ_INS10_ILi2ELi4ELi3EEES13_NSR_INS5_IJS14_S1H_EEENS5_IJS1H_SB_EEEEEEENS4_39AutoVectorizingCopyWithAssumedAlignmentILi128EEENS4_14SM90_TMA_STOREES1Z_S21_S21_EEEvvEEEEvNT_6ParamsE) ;  /* 0xffffff3802807950 */ /* 0x000fea0003c3ffff */
        .weak           $__internal_1_$__cuda_sm10x_tcgen05_guardrail_trap_phase_invalid_during_alloc
        .type           $__internal_1_$__cuda_sm10x_tcgen05_guardrail_trap_phase_invalid_during_alloc,@function
        .size           $__internal_1_$__cuda_sm10x_tcgen05_guardrail_trap_phase_invalid_during_alloc,($__internal_2_$__cuda_sm10x_tcgen05_guardrail_trap_unallocated_columns_being_dealloced - $__internal_1_$__cuda_sm10x_tcgen05_guardrail_trap_phase_invalid_during_alloc)
$__internal_1_$__cuda_sm10x_tcgen05_guardrail_trap_phase_invalid_during_alloc:
[----:B------:R-:W-:Y:S05]  /*c600*/  BPT.TRAP 0x1 ;  /* 0x000000040000795c */ /* 0x000fea0000300000 */
[----:B------:R-:W-:-:S04]  /*c610*/  MOV R3, 0x0 ;  /* 0x0000000000037802 */ /* 0x000fc80000000f00 */
[----:B------:R-:W-:Y:S05]  /*c620*/  RET.REL.NODEC R2 `(_ZN7cutlass13device_kernelINS_4gemm6kernel13GemmUniversalIN4cute5tupleIJiiiiEEENS1_10collective13CollectiveMmaINS1_35MainloopSm100TmaUmmaWarpSpecializedILi14ELi2ELi2ENS5_IJNS4_1CILi1EEESB_SB_EEEEENS5_IJNSA_ILi128EEENSA_ILi256EEENSA_ILi32EEEEEEaNS5_IJSB_llEEEaSI_NS4_8TiledMMAINS4_8MMA_AtomIJNS4_15SM100_MMA_S8_SSIaaiLi128ELi256ELNS4_4UMMA5MajorE1ELSN_1ELNSM_8SaturateE0EEEEEENS4_6LayoutISC_NS5_IJNSA_ILi0EEESS_SS_EEEEENS5_IJNS4_10UnderscoreESV_SV_EEEEENS4_13SM90_TMA_LOADENS4_14ComposedLayoutINS4_7SwizzleILi3ELi4ELi3EEENS4_18smem_ptr_flag_bitsILi8EEENSR_INS5_IJSE_NSA_ILi8EEEEEENS5_IJSB_SE_EEEEEEEvNS4_8identityESY_S18_vS19_EENS_8epilogue10collective18CollectiveEpilogueINS1B_23Sm100TmaWarpSpecializedILi4ELi2ELi64ELb0ELb0EEEJSH_NS5_IJNSR_ISE_SB_EENSR_INSA_ILi64EEESB_EEEEEaNS5_IJlSB_lEEEaS1K_NS1B_6fusion15FusionCallbacksIS1F_NS1L_17LinearCombinationIaiaiLNS_15FloatRoundStyleE2EEESH_S1J_JEEENS4_5SM1004TMEM4LOAD26SM100_TMEM_LOAD_32dp32b64xESY_NSZ_INS10_ILi2ELi4ELi3EEES13_NSR_INS5_IJS14_S1H_EEENS5_IJS1H_SB_EEEEEEENS4_39AutoVectorizingCopyWithAssumedAlignmentILi128EEENS4_14SM90_TMA_STOREES1Z_S21_S21_EEEvvEEEEvNT_6ParamsE) ;  /* 0xffffff3802747950 */ /* 0x000fea0003c3ffff */
        .weak           $__internal_2_$__cuda_sm10x_tcgen05_guardrail_trap_unallocated_columns_being_dealloced
        .type           $__internal_2_$__cuda_sm10x_tcgen05_guardrail_trap_unallocated_columns_being_dealloced,@function
        .size           $__internal_2_$__cuda_sm10x_tcgen05_guardrail_trap_unallocated_columns_being_dealloced,(.L_x_195 - $__internal_2_$__cuda_sm10x_tcgen05_guardrail_trap_unallocated_columns_being_dealloced)
$__internal_2_$__cuda_sm10x_tcgen05_guardrail_trap_unallocated_columns_being_dealloced:
[----:B------:R-:W-:Y:S05]  /*c630*/  BPT.TRAP 0x1 ;  /* 0x000000040000795c */ /* 0x000fea0000300000 */
[----:B------:R-:W-:-:S04]  /*c640*/  HFMA2 R3, -RZ, RZ, 0, 0 ;  /* 0x00000000ff037431 */ /* 0x000fc800000001ff */
[----:B------:R-:W-:Y:S05]  /*c650*/  RET.REL.NODEC R2 `(_ZN7cutlass13device_kernelINS_4gemm6kernel13GemmUniversalIN4cute5tupleIJiiiiEEENS1_10collective13CollectiveMmaINS1_35MainloopSm100TmaUmmaWarpSpecializedILi14ELi2ELi2ENS5_IJNS4_1CILi1EEESB_SB_EEEEENS5_IJNSA_ILi128EEENSA_ILi256EEENSA_ILi32EEEEEEaNS5_IJSB_llEEEaSI_NS4_8TiledMMAINS4_8MMA_AtomIJNS4_15SM100_MMA_S8_SSIaaiLi128ELi256ELNS4_4UMMA5MajorE1ELSN_1ELNSM_8SaturateE0EEEEEENS4_6LayoutISC_NS5_IJNSA_ILi0EEESS_SS_EEEEENS5_IJNS4_10UnderscoreESV_SV_EEEEENS4_13SM90_TMA_LOADENS4_14ComposedLayoutINS4_7SwizzleILi3ELi4ELi3EEENS4_18smem_ptr_flag_bitsILi8EEENSR_INS5_IJSE_NSA_ILi8EEEEEENS5_IJSB_SE_EEEEEEEvNS4_8identityESY_S18_vS19_EENS_8epilogue10collective18CollectiveEpilogueINS1B_23Sm100TmaWarpSpecializedILi4ELi2ELi64ELb0ELb0EEEJSH_NS5_IJNSR_ISE_SB_EENSR_INSA_ILi64EEESB_EEEEEaNS5_IJlSB_lEEEaS1K_NS1B_6fusion15FusionCallbacksIS1F_NS1L_17LinearCombinationIaiaiLNS_15FloatRoundStyleE2EEESH_S1J_JEEENS4_5SM1004TMEM4LOAD26SM100_TMEM_LOAD_32dp32b64xESY_NSZ_INS10_ILi2ELi4ELi3EEES13_NSR_INS5_IJS14_S1H_EEENS5_IJS1H_SB_EEEEEEENS4_39AutoVectorizingCopyWithAssumedAlignmentILi128EEENS4_14SM90_TMA_STOREES1Z_S21_S21_EEEvvEEEEvNT_6ParamsE) ;  /* 0xffffff3802687950 */ /* 0x000fea0003c3ffff */
.L_x_194:
[----:B------:R-:W-:-:S00]  /*c660*/  BRA `(.L_x_194) ;  /* 0xfffffffc00fc7947 */ /* 0x000fc0000383ffff */
[----:B------:R-:W-:-:S00]  /*c670*/  NOP ;  /* 0x0000000000007918 */ /* 0x000fc00000000000 */
        /* <DEDUP_REMOVED lines=8> */
.L_x_195:


//--------------------- .nv.global.init           --------------------------
	.section	.nv.global.init,"aw",@progbits
.nv.global.init:
	.type		$str$27,@object
	.size		$str$27,($str$28 - $str$27)
$str$27:
        /*0000*/ 	.byte	0x28, 0x61, 0x64, 0x64, 0x72, 0x65, 0x73, 0x73, 0x20, 0x26, 0x20, 0x6d, 0x61, 0x73, 0x6b, 0x29
        /*0010*/ 	.byte	0x20, 0x3d, 0x3d, 0x20, 0x30, 0x00
	.type		$str$28,@object
	.size		$str$28,($str$26 - $str$28)
$str$28:
        /*0016*/ 	.byte	0x2f, 0x74, 0x6d, 0x70, 0x2f, 0x63, 0x75, 0x74, 0x6c, 0x61, 0x73, 0x73, 0x5f, 0x73, 0x77, 0x65
        /*0026*/ 	.byte	0x65, 0x70, 0x5f, 0x73, 0x72, 0x63, 0x2f, 0x69, 0x6e, 0x63, 0x6c, 0x75, 0x64, 0x65, 0x2f, 0x63
        /*0036*/ 	.byte	0x75, 0x74, 0x65, 0x2f, 0x70, 0x6f, 0x69, 0x6e, 0x74, 0x65, 0x72, 0x5f, 0x66, 0x6c, 0x61, 0x67
        /*0046*/ 	.byte	0x67, 0x65, 0x64, 0x2e, 0x68, 0x70, 0x70, 0x00
	.type		$str$26,@object
	.size		$str$26,($str$25 - $str$26)
$str$26:
        /*004e*/ 	.byte	0x2f, 0x74, 0x6d, 0x70, 0x2f, 0x63, 0x75, 0x74, 0x6c, 0x61, 0x73, 0x73, 0x5f, 0x73, 0x77, 0x65
        /*005e*/ 	.byte	0x65, 0x70, 0x5f, 0x73, 0x72, 0x63, 0x2f, 0x69, 0x6e, 0x63, 0x6c, 0x75, 0x64, 0x65, 0x2f, 0x63
        /*006e*/ 	.byte	0x75, 0x74, 0x65, 0x2f, 0x61, 0x74, 0x6f, 0x6d, 0x2f, 0x63, 0x6f, 0x70, 0x79, 0x5f, 0x74, 0x72
        /*007e*/ 	.byte	0x61, 0x69, 0x74, 0x73, 0x5f, 0x73, 0x6d, 0x31, 0x30, 0x30, 0x2e, 0x68, 0x70, 0x70, 0x00
	.type		$str$25,@object
	.size		$str$25,(__unnamed_1 - $str$25)
$str$25:
        /*008d*/ 	.byte	0x28, 0x28, 0x75, 0x69, 0x6e, 0x74, 0x33, 0x32, 0x5f, 0x74, 0x28, 0x74, 0x68, 0x72, 0x65, 0x61
        /*009d*/ 	.byte	0x64, 0x49, 0x64, 0x78, 0x2e, 0x78, 0x29, 0x20, 0x2f, 0x20, 0x33, 0x32, 0x29, 0x20, 0x25, 0x20
        /*00ad*/ 	.byte	0x34, 0x29, 0x20, 0x3d, 0x3d, 0x20, 0x28, 0x28, 0x28, 0x74, 0x6d, 0x65, 0x6d, 0x5f, 0x61, 0x64
        /*00bd*/ 	.byte	0x64, 0x72, 0x20, 0x3e, 0x3e, 0x20, 0x31, 0x36, 0x29, 0x20, 0x2f, 0x20, 0x33, 0x32, 0x29, 0x20
        /*00cd*/ 	.byte	0x25, 0x20, 0x34, 0x29, 0x00
	.type		__unnamed_1,@object
	.size		__unnamed_1,(__unnamed_2 - __unnamed_1)
__unnamed_1:
        /*00d2*/ 	.byte	0x61, 0x75, 0x74, 0x6f, 0x20, 0x63, 0x75, 0x74, 0x65, 0x3a, 0x3a, 0x61, 0x73, 0x5f, 0x70, 0x6f
        /* <DEDUP_REMOVED lines=24> */
        /*0262*/ 	.byte	0x5d, 0x00
	.type		__unnamed_2,@object
	.size		__unnamed_2,(__unnamed_3 - __unnamed_2)
__unnamed_2:
        /* <DEDUP_REMOVED lines=26> */
	.type		__unnamed_3,@object
	.size		__unnamed_3,(.L_3 - __unnamed_3)
__unnamed_3:
        /* <DEDUP_REMOVED lines=42> */
        /*0696*/ 	.byte	0x43, 0x3c, 0x30, 0x3e, 0x3e, 0x3e, 0x3e, 0x5d, 0x00
.L_3:


//--------------------- .nv.shared._ZN7cutlass13device_kernelINS_4gemm6kernel13GemmUniversalIN4cute5tupleIJiiiiEEENS1_10collective13CollectiveMmaINS1_35MainloopSm100TmaUmmaWarpSpecializedILi14ELi2ELi2ENS5_IJNS4_1CILi1EEESB_SB_EEEEENS5_IJNSA_ILi128EEENSA_ILi256EEENSA_ILi32EEEEEEaNS5_IJSB_llEEEaSI_NS4_8TiledMMAINS4_8MMA_AtomIJNS4_15SM100_MMA_S8_SSIaaiLi128ELi256ELNS4_4UMMA5MajorE1ELSN_1ELNSM_8SaturateE0EEEEEENS4_6LayoutISC_NS5_IJNSA_ILi0EEESS_SS_EEEEENS5_IJNS4_10UnderscoreESV_SV_EEEEENS4_13SM90_TMA_LOADENS4_14ComposedLayoutINS4_7SwizzleILi3ELi4ELi3EEENS4_18smem_ptr_flag_bitsILi8EEENSR_INS5_IJSE_NSA_ILi8EEEEEENS5_IJSB_SE_EEEEEEEvNS4_8identityESY_S18_vS19_EENS_8epilogue10collective18CollectiveEpilogueINS1B_23Sm100TmaWarpSpecializedILi4ELi2ELi64ELb0ELb0EEEJSH_NS5_IJNSR_ISE_SB_EENSR_INSA_ILi64EEESB_EEEEEaNS5_IJlSB_lEEEaS1K_NS1B_6fusion15FusionCallbacksIS1F_NS1L_17LinearCombinationIaiaiLNS_15FloatRoundStyleE2EEESH_S1J_JEEENS4_5SM1004TMEM4LOAD26SM100_TMEM_LOAD_32dp32b64xESY_NSZ_INS10_ILi2ELi4ELi3EEES13_NSR_INS5_IJS14_S1H_EEENS5_IJS1H_SB_EEEEEEENS4_39AutoVectorizingCopyWithAssumedAlignmentILi128EEENS4_14SM90_TMA_STOREES1Z_S21_S21_EEEvvEEEEvNT_6ParamsE --------------------------
	.section	.nv.shared._ZN7cutlass13device_kernelINS_4gemm6kernel13GemmUniversalIN4cute5tupleIJiiiiEEENS1_10collective13CollectiveMmaINS1_35MainloopSm100TmaUmmaWarpSpecializedILi14ELi2ELi2ENS5_IJNS4_1CILi1EEESB_SB_EEEEENS5_IJNSA_ILi128EEENSA_ILi256EEENSA_ILi32EEEEEEaNS5_IJSB_llEEEaSI_NS4_8TiledMMAINS4_8MMA_AtomIJNS4_15SM100_MMA_S8_SSIaaiLi128ELi256ELNS4_4UMMA5MajorE1ELSN_1ELNSM_8SaturateE0EEEEEENS4_6LayoutISC_NS5_IJNSA_ILi0EEESS_SS_EEEEENS5_IJNS4_10UnderscoreESV_SV_EEEEENS4_13SM90_TMA_LOADENS4_14ComposedLayoutINS4_7SwizzleILi3ELi4ELi3EEENS4_18smem_ptr_flag_bitsILi8EEENSR_INS5_IJSE_NSA_ILi8EEEEEENS5_IJSB_SE_EEEEEEEvNS4_8identityESY_S18_vS19_EENS_8epilogue10collective18CollectiveEpilogueINS1B_23Sm100TmaWarpSpecializedILi4ELi2ELi64ELb0ELb0EEEJSH_NS5_IJNSR_ISE_SB_EENSR_INSA_ILi64EEESB_EEEEEaNS5_IJlSB_lEEEaS1K_NS1B_6fusion15FusionCallbacksIS1F_NS1L_17LinearCombinationIaiaiLNS_15FloatRoundStyleE2EEESH_S1J_JEEENS4_5SM1004TMEM4LOAD26SM100_TMEM_LOAD_32dp32b64xESY_NSZ_INS10_ILi2ELi4ELi3EEES13_NSR_INS5_IJS14_S1H_EEENS5_IJS1H_SB_EEEEEEENS4_39AutoVectorizingCopyWithAssumedAlignmentILi128EEENS4_14SM90_TMA_STOREES1Z_S21_S21_EEEvvEEEEvNT_6ParamsE,"aw",@nobits
	.sectionflags	@""
	.align	16
	.zero		1024


//--------------------- .nv.shared.reserved.0     --------------------------
	.section	.nv.shared.reserved.0,"aw",@nobits
	.weak		__nv_reservedSMEM_offset_0_alias
	.size		__nv_reservedSMEM_offset_0_alias, 0, 64
	.other		__nv_reservedSMEM_offset_0_alias,@"STO_CUDA_RESERVED_SHARED STV_DEFAULT"
__nv_reservedSMEM_offset_0_alias:
	.zero		0
.nv.shared.reserved.0:
	.zero		64
	.weak		__nv_reservedSMEM_tcgen05_partition
	.type		__nv_reservedSMEM_tcgen05_partition,@object
	.size		__nv_reservedSMEM_tcgen05_partition,(.L_0 - __nv_reservedSMEM_tcgen05_partition)
__nv_reservedSMEM_tcgen05_partition:
	.zero		32
.L_0:


//--------------------- .nv.global                --------------------------
	.section	.nv.global,"aw",@nobits
.nv.global:
	.type		_ZN40_INTERNAL_bfffe2ea_4_k_cu_78076c92_353174cute1_E,@object
	.size		_ZN40_INTERNAL_bfffe2ea_4_k_cu_78076c92_353174cute1_E,(_ZN40_INTERNAL_bfffe2ea_4_k_cu_78076c92_353174cuda3std3__45__cpo6cbeginE - _ZN40_INTERNAL_bfffe2ea_4_k_cu_78076c92_353174cute1_E)
_ZN40_INTERNAL_bfffe2ea_4_k_cu_78076c92_353174cute1_E:
	.zero		1
	.type		_ZN40_INTERNAL_bfffe2ea_4_k_cu_78076c92_353174cuda3std3__45__cpo6cbeginE,@object
	.size		_ZN40_INTERNAL_bfffe2ea_4_k_cu_78076c92_353174cuda3std3__45__cpo6cbeginE,(_ZN40_INTERNAL_bfffe2ea_4_k_cu_78076c92_353174cuda3std3__48in_placeE - _ZN40_INTERNAL_bfffe2ea_4_k_cu_78076c92_353174cuda3std3__45__cpo6cbeginE)
_ZN40_INTERNAL_bfffe2ea_4_k_cu_78076c92_353174cuda3std3__45__cpo6cbeginE:
	.zero		1
	.type		_ZN40_INTERNAL_bfffe2ea_4_k_cu_78076c92_353174cuda3std3__48in_placeE,@object
	.size		_ZN40_INTERNAL_bfffe2ea_4_k_cu_78076c92_353174cuda3std3__48in_placeE,(_ZN40_INTERNAL_bfffe2ea_4_k_cu_78076c92_353174cuda3std6ranges3__45__cpo9iter_moveE - _ZN40_INTERNAL_bfffe2ea_4_k_cu_78076c92_353174cuda3std3__48in_placeE)
_ZN40_INTERNAL_bfffe2ea_4_k_cu_78076c92_353174cuda3std3__48in_placeE:
	.zero		1
	.type		_ZN40_INTERNAL_bfffe2ea_4_k_cu_78076c92_353174cuda3std6ranges3__45__cpo9iter_moveE,@object
	.size		_ZN40_INTERNAL_bfffe2ea_4_k_cu_78076c92_353174cuda3std6ranges3__45__cpo9iter_moveE,(_ZN40_INTERNAL_bfffe2ea_4_k_cu_78076c92_353174cuda3std3__45__cpo5beginE - _ZN40_INTERNAL_bfffe2ea_4_k_cu_78076c92_353174cuda3std6ranges3__45__cpo9iter_moveE)
_ZN40_INTERNAL_bfffe2ea_4_k_cu_78076c92_353174cuda3std6ranges3__45__cpo9iter_moveE:
	.zero		1
	.type		_ZN40_INTERNAL_bfffe2ea_4_k_cu_78076c92_353174cuda3std3__45__cpo5beginE,@object
	.size		_ZN40_INTERNAL_bfffe2ea_4_k_cu_78076c92_353174cuda3std3__45__cpo5beginE,(_ZN40_INTERNAL_bfffe2ea_4_k_cu_78076c92_353174cuda3std3__442_GLOBAL__N__bfffe2ea_4_k_cu_78076c92_353176ignoreE - _ZN40_INTERNAL_bfffe2ea_4_k_cu_78076c92_353174cuda3std3__45__cpo5beginE)
_ZN40_INTERNAL_bfffe2ea_4_k_cu_78076c92_353174cuda3std3__45__cpo5beginE:
	.zero		1
	.type		_ZN40_INTERNAL_bfffe2ea_4_k_cu_78076c92_353174cuda3std3__442_GLOBAL__N__bfffe2ea_4_k_cu_78076c92_353176ignoreE,@object
	.size		_ZN40_INTERNAL_bfffe2ea_4_k_cu_78076c92_353174cuda3std3__442_GLOBAL__N__bfffe2ea_4_k_cu_78076c92_353176ignoreE,(_ZN40_INTERNAL_bfffe2ea_4_k_cu_78076c92_353174cute7productE - _ZN40_INTERNAL_bfffe2ea_4_k_cu_78076c92_353174cuda3std3__442_GLOBAL__N__bfffe2ea_4_k_cu_78076c92_353176ignoreE)
_ZN40_INTERNAL_bfffe2ea_4_k_cu_78076c92_353174cuda3std3__442_GLOBAL__N__bfffe2ea_4_k_cu_78076c92_353176ignoreE:
	.zero		1
	.type		_ZN40_INTERNAL_bfffe2ea_4_k_cu_78076c92_353174cute7productE,@object
	.size		_ZN40_INTERNAL_bfffe2ea_4_k_cu_78076c92_353174cute7productE,(_ZN40_INTERNAL_bfffe2ea_4_k_cu_78076c92_353174cuda3std3__45__cpo3endE - _ZN40_INTERNAL_bfffe2ea_4_k_cu_78076c92_353174cute7productE)
_ZN40_INTERNAL_bfffe2ea_4_k_cu_78076c92_353174cute7productE:
	.zero		1
	.type		_ZN40_INTERNAL_bfffe2ea_4_k_cu_78076c92_353174cuda3std3__45__cpo3endE,@object
	.size		_ZN40_INTERNAL_bfffe2ea_4_k_cu_78076c92_353174cuda3std3__45__cpo3endE,(_ZN40_INTERNAL_bfffe2ea_4_k_cu_78076c92_353174cuda3std3__419piecewise_constructE - _ZN40_INTERNAL_bfffe2ea_4_k_cu_78076c92_353174cuda3std3__45__cpo3endE)
_ZN40_INTERNAL_bfffe2ea_4_k_cu_78076c92_353174cuda3std3__45__cpo3endE:
	.zero		1
	.type		_ZN40_INTERNAL_bfffe2ea_4_k_cu_78076c92_353174cuda3std3__419piecewise_constructE,@object
	.size		_ZN40_INTERNAL_bfffe2ea_4_k_cu_78076c92_353174cuda3std3__419piecewise_constructE,(_ZN40_INTERNAL_bfffe2ea_4_k_cu_78076c92_353174cuda3std3__45__cpo4cendE - _ZN40_INTERNAL_bfffe2ea_4_k_cu_78076c92_353174cuda3std3__419piecewise_constructE)
_ZN40_INTERNAL_bfffe2ea_4_k_cu_78076c92_353174cuda3std3__419piecewise_constructE:
	.zero		1
	.type		_ZN40_INTERNAL_bfffe2ea_4_k_cu_78076c92_353174cuda3std3__45__cpo4cendE,@object
	.size		_ZN40_INTERNAL_bfffe2ea_4_k_cu_78076c92_353174cuda3std3__45__cpo4cendE,(_ZN40_INTERNAL_bfffe2ea_4_k_cu_78076c92_353174cuda3std6ranges3__45__cpo4swapE - _ZN40_INTERNAL_bfffe2ea_4_k_cu_78076c92_353174cuda3std3__45__cpo4cendE)
_ZN40_INTERNAL_bfffe2ea_4_k_cu_78076c92_353174cuda3std3__45__cpo4cendE:
	.zero		1
	.type		_ZN40_INTERNAL_bfffe2ea_4_k_cu_78076c92_353174cuda3std6ranges3__45__cpo4swapE,@object
	.size		_ZN40_INTERNAL_bfffe2ea_4_k_cu_78076c92_353174cuda3std6ranges3__45__cpo4swapE,(.L_11 - _ZN40_INTERNAL_bfffe2ea_4_k_cu_78076c92_353174cuda3std6ranges3__45__cpo4swapE)
_ZN40_INTERNAL_bfffe2ea_4_k_cu_78076c92_353174cuda3std6ranges3__45__cpo4swapE:
	.zero		1
.L_11:


//--------------------- .nv.constant0._ZN7cutlass13device_kernelINS_4gemm6kernel13GemmUniversalIN4cute5tupleIJiiiiEEENS1_10collective13CollectiveMmaINS1_35MainloopSm100TmaUmmaWarpSpecializedILi14ELi2ELi2ENS5_IJNS4_1CILi1EEESB_SB_EEEEENS5_IJNSA_ILi128EEENSA_ILi256EEENSA_ILi32EEEEEEaNS5_IJSB_llEEEaSI_NS4_8TiledMMAINS4_8MMA_AtomIJNS4_15SM100_MMA_S8_SSIaaiLi128ELi256ELNS4_4UMMA5MajorE1ELSN_1ELNSM_8SaturateE0EEEEEENS4_6LayoutISC_NS5_IJNSA_ILi0EEESS_SS_EEEEENS5_IJNS4_10UnderscoreESV_SV_EEEEENS4_13SM90_TMA_LOADENS4_14ComposedLayoutINS4_7SwizzleILi3ELi4ELi3EEENS4_18smem_ptr_flag_bitsILi8EEENSR_INS5_IJSE_NSA_ILi8EEEEEENS5_IJSB_SE_EEEEEEEvNS4_8identityESY_S18_vS19_EENS_8epilogue10collective18CollectiveEpilogueINS1B_23Sm100TmaWarpSpecializedILi4ELi2ELi64ELb0ELb0EEEJSH_NS5_IJNSR_ISE_SB_EENSR_INSA_ILi64EEESB_EEEEEaNS5_IJlSB_lEEEaS1K_NS1B_6fusion15FusionCallbacksIS1F_NS1L_17LinearCombinationIaiaiLNS_15FloatRoundStyleE2EEESH_S1J_JEEENS4_5SM1004TMEM4LOAD26SM100_TMEM_LOAD_32dp32b64xESY_NSZ_INS10_ILi2ELi4ELi3EEES13_NSR_INS5_IJS14_S1H_EEENS5_IJS1H_SB_EEEEEEENS4_39AutoVectorizingCopyWithAssumedAlignmentILi128EEENS4_14SM90_TMA_STOREES1Z_S21_S21_EEEvvEEEEvNT_6ParamsE --------------------------
	.section	.nv.constant0._ZN7cutlass13device_kernelINS_4gemm6kernel13GemmUniversalIN4cute5tupleIJiiiiEEENS1_10collective13CollectiveMmaINS1_35MainloopSm100TmaUmmaWarpSpecializedILi14ELi2ELi2ENS5_IJNS4_1CILi1EEESB_SB_EEEEENS5_IJNSA_ILi128EEENSA_ILi256EEENSA_ILi32EEEEEEaNS5_IJSB_llEEEaSI_NS4_8TiledMMAINS4_8MMA_AtomIJNS4_15SM100_MMA_S8_SSIaaiLi128ELi256ELNS4_4UMMA5MajorE1ELSN_1ELNSM_8SaturateE0EEEEEENS4_6LayoutISC_NS5_IJNSA_ILi0EEESS_SS_EEEEENS5_IJNS4_10UnderscoreESV_SV_EEEEENS4_13SM90_TMA_LOADENS4_14ComposedLayoutINS4_7SwizzleILi3ELi4ELi3EEENS4_18smem_ptr_flag_bitsILi8EEENSR_INS5_IJSE_NSA_ILi8EEEEEENS5_IJSB_SE_EEEEEEEvNS4_8identityESY_S18_vS19_EENS_8epilogue10collective18CollectiveEpilogueINS1B_23Sm100TmaWarpSpecializedILi4ELi2ELi64ELb0ELb0EEEJSH_NS5_IJNSR_ISE_SB_EENSR_INSA_ILi64EEESB_EEEEEaNS5_IJlSB_lEEEaS1K_NS1B_6fusion15FusionCallbacksIS1F_NS1L_17LinearCombinationIaiaiLNS_15FloatRoundStyleE2EEESH_S1J_JEEENS4_5SM1004TMEM4LOAD26SM100_TMEM_LOAD_32dp32b64xESY_NSZ_INS10_ILi2ELi4ELi3EEES13_NSR_INS5_IJS14_S1H_EEENS5_IJS1H_SB_EEEEEEENS4_39AutoVectorizingCopyWithAssumedAlignmentILi128EEENS4_14SM90_TMA_STOREES1Z_S21_S21_EEEvvEEEEvNT_6ParamsE,"a",@progbits
	.sectionflags	@""
	.align	4
.nv.constant0._ZN7cutlass13device_kernelINS_4gemm6kernel13GemmUniversalIN4cute5tupleIJiiiiEEENS1_10collective13CollectiveMmaINS1_35MainloopSm100TmaUmmaWarpSpecializedILi14ELi2ELi2ENS5_IJNS4_1CILi1EEESB_SB_EEEEENS5_IJNSA_ILi128EEENSA_ILi256EEENSA_ILi32EEEEEEaNS5_IJSB_llEEEaSI_NS4_8TiledMMAINS4_8MMA_AtomIJNS4_15SM100_MMA_S8_SSIaaiLi128ELi256ELNS4_4UMMA5MajorE1ELSN_1ELNSM_8SaturateE0EEEEEENS4_6LayoutISC_NS5_IJNSA_ILi0EEESS_SS_EEEEENS5_IJNS4_10UnderscoreESV_SV_EEEEENS4_13SM90_TMA_LOADENS4_14ComposedLayoutINS4_7SwizzleILi3ELi4ELi3EEENS4_18smem_ptr_flag_bitsILi8EEENSR_INS5_IJSE_NSA_ILi8EEEEEENS5_IJSB_SE_EEEEEEEvNS4_8identityESY_S18_vS19_EENS_8epilogue10collective18CollectiveEpilogueINS1B_23Sm100TmaWarpSpecializedILi4ELi2ELi64ELb0ELb0EEEJSH_NS5_IJNSR_ISE_SB_EENSR_INSA_ILi64EEESB_EEEEEaNS5_IJlSB_lEEEaS1K_NS1B_6fusion15FusionCallbacksIS1F_NS1L_17LinearCombinationIaiaiLNS_15FloatRoundStyleE2EEESH_S1J_JEEENS4_5SM1004TMEM4LOAD26SM100_TMEM_LOAD_32dp32b64xESY_NSZ_INS10_ILi2ELi4ELi3EEES13_NSR_INS5_IJS14_S1H_EEENS5_IJS1H_SB_EEEEEEENS4_39AutoVectorizingCopyWithAssumedAlignmentILi128EEENS4_14SM90_TMA_STOREES1Z_S21_S21_EEEvvEEEEvNT_6ParamsE:
	.zero		2944


//--------------------- SYMBOLS --------------------------

	.type		.nv.reservedSmem.offset0,@object
	.size		.nv.reservedSmem.offset0,0x4
	.type		.nv.reservedSmem.cap,@object
	.size		.nv.reservedSmem.cap,0x4
	.type		__assertfail,@function
